// auto-generated by cutlass_sweep.gemm — config: {"arch": "sm_100", "cluster_m": 1, "cluster_n": 1, "dtype": "fp32", "dtype_b": "fp32", "layout": "nt", "stages": 3, "tile_k": 32, "tile_m": 64, "tile_n": 64}
#include "cutlass/cutlass.h"
#include "cutlass/gemm/collective/collective_builder.hpp"
#include "cutlass/gemm/device/gemm_universal_adapter.h"
#include "cutlass/gemm/kernel/gemm_universal.hpp"
#include "cutlass/epilogue/collective/collective_builder.hpp"

using ElemA = float;
using ElemB = float;
using ElemCD = float;
using Acc  = float;
using TileShape    = cute::Shape<cute::_64, cute::_64, cute::_32>;
using ClusterShape = cute::Shape<cute::_1, cute::_1, cute::_1>;

using CollectiveEpilogue = typename cutlass::epilogue::collective::CollectiveBuilder<
    cutlass::arch::Sm100, cutlass::arch::OpClassTensorOp,
    TileShape, ClusterShape,
    cutlass::epilogue::collective::EpilogueTileAuto,
    Acc, Acc,
    ElemCD, cutlass::layout::RowMajor, 128 / cutlass::sizeof_bits<ElemCD>::value,
    ElemCD, cutlass::layout::RowMajor, 128 / cutlass::sizeof_bits<ElemCD>::value,
    cutlass::epilogue::collective::EpilogueScheduleAuto
  >::CollectiveOp;

using CollectiveMainloop = typename cutlass::gemm::collective::CollectiveBuilder<
    cutlass::arch::Sm100, cutlass::arch::OpClassTensorOp,
    ElemA, cutlass::layout::RowMajor, 128 / cutlass::sizeof_bits<ElemA>::value,
    ElemB, cutlass::layout::ColumnMajor, 128 / cutlass::sizeof_bits<ElemB>::value,
    Acc,
    TileShape, ClusterShape,
    cutlass::gemm::collective::StageCount<3>,
    cutlass::gemm::collective::KernelScheduleAuto
  >::CollectiveOp;

using GemmKernel = cutlass::gemm::kernel::GemmUniversal<
    cute::Shape<int,int,int,int>,
    CollectiveMainloop,
    CollectiveEpilogue
>;
using Gemm = cutlass::gemm::device::GemmUniversalAdapter<GemmKernel>;

// Force the device kernel symbol into the cubin without needing a host main.
auto* _anchor = &cutlass::device_kernel<GemmKernel>;


// ===== COMPILED SASS (sm_100a) =====

	.target	sm_100a

	.elftype	@"ET_EXEC"


//--------------------- .note.nv.tkinfo           --------------------------
	.section	.note.nv.tkinfo,"",@"SHT_NOTE"
	.sectionflags	@"SHF_NOTE_NV_TKINFO"
	.tkinfo
        /*0018*/ 	.word	0x00000002
        /*0030*/ 	.string	""
        /*0030*/ 	.string	"ptxas"
        /*0030*/ 	.string	"Cuda compilation tools, release 13.0, V13.0.88"
        /*0030*/ 	.string	"Build cuda_13.0.r13.0/compiler.36424714_0"
        /*0030*/ 	.string	"-arch sm_100a -m 64 "



//--------------------- .note.nv.cuinfo           --------------------------
	.section	.note.nv.cuinfo,"",@"SHT_NOTE"
	.sectionflags	@"SHF_NOTE_NV_CUINFO"
        /*0018*/ 	.short	0x0002
        /*001a*/ 	.short	0x0064
        /*001c*/ 	.short	0x0082
	.zero		2


//--------------------- .nv.info                  --------------------------
	.section	.nv.info,"",@"SHT_CUDA_INFO"
	.align	4


	//----- nvinfo : EIATTR_REGCOUNT
	.align		4
        /*0000*/ 	.byte	0x04, 0x2f
        /*0002*/ 	.short	(.L_19 - .L_18)
	.align		4
.L_18:
        /*0004*/ 	.word	index@(_ZN7cutlass13device_kernelINS_4gemm6kernel13GemmUniversalIN4cute5tupleIJiiiiEEENS1_10collective13CollectiveMmaINS1_35MainloopSm100TmaUmmaWarpSpecializedILi3ELi2ELi4ENS5_IJNS4_1CILi1EEESB_SB_EEEEENS5_IJNSA_ILi64EEESE_NSA_ILi32EEEEEEfNS5_IJlSB_lEEEfSH_NS4_8TiledMMAINS4_8MMA_AtomIJNS4_17SM100_MMA_TF32_SSINS_10tfloat32_tESL_fLi64ELi64ELNS4_4UMMA5MajorE0ELSN_0ELNSM_7ScaleInE0ELSO_0EEEEEENS4_6LayoutISC_NS5_IJNSA_ILi0EEESS_SS_EEEEENS5_IJNS4_10UnderscoreESV_SV_EEEEENS4_13SM90_TMA_LOADENS4_14ComposedLayoutINS4_7SwizzleILi3ELi4ELi3EEENS4_18smem_ptr_flag_bitsILi32EEENSR_INS5_IJNSA_ILi8EEESF_EEENS5_IJSF_SB_EEEEEEEvNS4_8identityESY_S18_vS19_EENS_8epilogue10collective18CollectiveEpilogueINS1B_23Sm100TmaWarpSpecializedILi3ELi2ELi16ELb1ELb0EEEJSG_NS5_IJNSR_ISE_SB_EENSR_ISF_SB_EEEEEfSH_fSH_NS1B_6fusion15FusionCallbacksIS1F_NS1J_17LinearCombinationIffffLNS_15FloatRoundStyleE2EEESG_S1I_JEEENS4_5SM1004TMEM4LOAD26SM100_TMEM_LOAD_16dp128b8xESY_S18_NS4_17SM75_U32x4_LDSM_NENS4_14SM90_TMA_STOREES18_NS4_17SM90_U32x4_STSM_NENS4_39AutoVectorizingCopyWithAssumedAlignmentILi128EEEEEEvvEEEEvNT_6ParamsE)
        /*0008*/ 	.word	0x00000059


	//----- nvinfo : EIATTR_FRAME_SIZE
	.align		4
.L_19:
        /*000c*/ 	.byte	0x04, 0x11
        /*000e*/ 	.short	(.L_21 - .L_20)
	.align		4
.L_20:
        /*0010*/ 	.word	index@($__internal_2_$__cuda_sm10x_tcgen05_guardrail_trap_unallocated_columns_being_dealloced)
        /*0014*/ 	.word	0x00000000


	//----- nvinfo : EIATTR_FRAME_SIZE
	.align		4
.L_21:
        /*0018*/ 	.byte	0x04, 0x11
        /*001a*/ 	.short	(.L_23 - .L_22)
	.align		4
.L_22:
        /*001c*/ 	.word	index@($__internal_1_$__cuda_sm10x_tcgen05_guardrail_trap_phase_invalid_during_alloc)
        /*0020*/ 	.word	0x00000000


	//----- nvinfo : EIATTR_FRAME_SIZE
	.align		4
.L_23:
        /*0024*/ 	.byte	0x04, 0x11
        /*0026*/ 	.short	(.L_25 - .L_24)
	.align		4
.L_24:
        /*0028*/ 	.word	index@($__internal_0_$__cuda_sm10x_tcgen05_guardrail_trap_col_being_dealloced_not_returned_by_alloc)
        /*002c*/ 	.word	0x00000000


	//----- nvinfo : EIATTR_FRAME_SIZE
	.align		4
.L_25:
        /*0030*/ 	.byte	0x04, 0x11
        /*0032*/ 	.short	(.L_27 - .L_26)
	.align		4
.L_26:
        /*0034*/ 	.word	index@(_ZN7cutlass13device_kernelINS_4gemm6kernel13GemmUniversalIN4cute5tupleIJiiiiEEENS1_10collective13CollectiveMmaINS1_35MainloopSm100TmaUmmaWarpSpecializedILi3ELi2ELi4ENS5_IJNS4_1CILi1EEESB_SB_EEEEENS5_IJNSA_ILi64EEESE_NSA_ILi32EEEEEEfNS5_IJlSB_lEEEfSH_NS4_8TiledMMAINS4_8MMA_AtomIJNS4_17SM100_MMA_TF32_SSINS_10tfloat32_tESL_fLi64ELi64ELNS4_4UMMA5MajorE0ELSN_0ELNSM_7ScaleInE0ELSO_0EEEEEENS4_6LayoutISC_NS5_IJNSA_ILi0EEESS_SS_EEEEENS5_IJNS4_10UnderscoreESV_SV_EEEEENS4_13SM90_TMA_LOADENS4_14ComposedLayoutINS4_7SwizzleILi3ELi4ELi3EEENS4_18smem_ptr_flag_bitsILi32EEENSR_INS5_IJNSA_ILi8EEESF_EEENS5_IJSF_SB_EEEEEEEvNS4_8identityESY_S18_vS19_EENS_8epilogue10collective18CollectiveEpilogueINS1B_23Sm100TmaWarpSpecializedILi3ELi2ELi16ELb1ELb0EEEJSG_NS5_IJNSR_ISE_SB_EENSR_ISF_SB_EEEEEfSH_fSH_NS1B_6fusion15FusionCallbacksIS1F_NS1J_17LinearCombinationIffffLNS_15FloatRoundStyleE2EEESG_S1I_JEEENS4_5SM1004TMEM4LOAD26SM100_TMEM_LOAD_16dp128b8xESY_S18_NS4_17SM75_U32x4_LDSM_NENS4_14SM90_TMA_STOREES18_NS4_17SM90_U32x4_STSM_NENS4_39AutoVectorizingCopyWithAssumedAlignmentILi128EEEEEEvvEEEEvNT_6ParamsE)
        /*0038*/ 	.word	0x00000000


	//----- nvinfo : EIATTR_MIN_STACK_SIZE
	.align		4
.L_27:
        /*003c*/ 	.byte	0x04, 0x12
        /*003e*/ 	.short	(.L_29 - .L_28)
	.align		4
.L_28:
        /*0040*/ 	.word	index@(_ZN7cutlass13device_kernelINS_4gemm6kernel13GemmUniversalIN4cute5tupleIJiiiiEEENS1_10collective13CollectiveMmaINS1_35MainloopSm100TmaUmmaWarpSpecializedILi3ELi2ELi4ENS5_IJNS4_1CILi1EEESB_SB_EEEEENS5_IJNSA_ILi64EEESE_NSA_ILi32EEEEEEfNS5_IJlSB_lEEEfSH_NS4_8TiledMMAINS4_8MMA_AtomIJNS4_17SM100_MMA_TF32_SSINS_10tfloat32_tESL_fLi64ELi64ELNS4_4UMMA5MajorE0ELSN_0ELNSM_7ScaleInE0ELSO_0EEEEEENS4_6LayoutISC_NS5_IJNSA_ILi0EEESS_SS_EEEEENS5_IJNS4_10UnderscoreESV_SV_EEEEENS4_13SM90_TMA_LOADENS4_14ComposedLayoutINS4_7SwizzleILi3ELi4ELi3EEENS4_18smem_ptr_flag_bitsILi32EEENSR_INS5_IJNSA_ILi8EEESF_EEENS5_IJSF_SB_EEEEEEEvNS4_8identityESY_S18_vS19_EENS_8epilogue10collective18CollectiveEpilogueINS1B_23Sm100TmaWarpSpecializedILi3ELi2ELi16ELb1ELb0EEEJSG_NS5_IJNSR_ISE_SB_EENSR_ISF_SB_EEEEEfSH_fSH_NS1B_6fusion15FusionCallbacksIS1F_NS1J_17LinearCombinationIffffLNS_15FloatRoundStyleE2EEESG_S1I_JEEENS4_5SM1004TMEM4LOAD26SM100_TMEM_LOAD_16dp128b8xESY_S18_NS4_17SM75_U32x4_LDSM_NENS4_14SM90_TMA_STOREES18_NS4_17SM90_U32x4_STSM_NENS4_39AutoVectorizingCopyWithAssumedAlignmentILi128EEEEEEvvEEEEvNT_6ParamsE)
        /*0044*/ 	.word	0x00000000
.L_29:


//--------------------- .nv.compat                --------------------------
	.section	.nv.compat,"",@"SHT_CUDA_COMPAT_INFO"
	.align	4
        /*0000*/ 	.byte	0x02, 0x09, 0x01, 0x00, 0x02, 0x02, 0x02, 0x00, 0x02, 0x05, 0x05, 0x00, 0x03, 0x07, 0x01, 0x01
        /*0010*/ 	.byte	0x02, 0x03, 0x01, 0x00, 0x02, 0x06, 0x01, 0x00, 0x04, 0x0b, 0x08, 0x00, 0x09, 0x00, 0x00, 0x00
        /*0020*/ 	.byte	0x00, 0x00, 0x00, 0x00


//--------------------- .nv.info._ZN7cutlass13device_kernelINS_4gemm6kernel13GemmUniversalIN4cute5tupleIJiiiiEEENS1_10collective13CollectiveMmaINS1_35MainloopSm100TmaUmmaWarpSpecializedILi3ELi2ELi4ENS5_IJNS4_1CILi1EEESB_SB_EEEEENS5_IJNSA_ILi64EEESE_NSA_ILi32EEEEEEfNS5_IJlSB_lEEEfSH_NS4_8TiledMMAINS4_8MMA_AtomIJNS4_17SM100_MMA_TF32_SSINS_10tfloat32_tESL_fLi64ELi64ELNS4_4UMMA5MajorE0ELSN_0ELNSM_7ScaleInE0ELSO_0EEEEEENS4_6LayoutISC_NS5_IJNSA_ILi0EEESS_SS_EEEEENS5_IJNS4_10UnderscoreESV_SV_EEEEENS4_13SM90_TMA_LOADENS4_14ComposedLayoutINS4_7SwizzleILi3ELi4ELi3EEENS4_18smem_ptr_flag_bitsILi32EEENSR_INS5_IJNSA_ILi8EEESF_EEENS5_IJSF_SB_EEEEEEEvNS4_8identityESY_S18_vS19_EENS_8epilogue10collective18CollectiveEpilogueINS1B_23Sm100TmaWarpSpecializedILi3ELi2ELi16ELb1ELb0EEEJSG_NS5_IJNSR_ISE_SB_EENSR_ISF_SB_EEEEEfSH_fSH_NS1B_6fusion15FusionCallbacksIS1F_NS1J_17LinearCombinationIffffLNS_15FloatRoundStyleE2EEESG_S1I_JEEENS4_5SM1004TMEM4LOAD26SM100_TMEM_LOAD_16dp128b8xESY_S18_NS4_17SM75_U32x4_LDSM_NENS4_14SM90_TMA_STOREES18_NS4_17SM90_U32x4_STSM_NENS4_39AutoVectorizingCopyWithAssumedAlignmentILi128EEEEEEvvEEEEvNT_6ParamsE --------------------------
	.section	.nv.info._ZN7cutlass13device_kernelINS_4gemm6kernel13GemmUniversalIN4cute5tupleIJiiiiEEENS1_10collective13CollectiveMmaINS1_35MainloopSm100TmaUmmaWarpSpecializedILi3ELi2ELi4ENS5_IJNS4_1CILi1EEESB_SB_EEEEENS5_IJNSA_ILi64EEESE_NSA_ILi32EEEEEEfNS5_IJlSB_lEEEfSH_NS4_8TiledMMAINS4_8MMA_AtomIJNS4_17SM100_MMA_TF32_SSINS_10tfloat32_tESL_fLi64ELi64ELNS4_4UMMA5MajorE0ELSN_0ELNSM_7ScaleInE0ELSO_0EEEEEENS4_6LayoutISC_NS5_IJNSA_ILi0EEESS_SS_EEEEENS5_IJNS4_10UnderscoreESV_SV_EEEEENS4_13SM90_TMA_LOADENS4_14ComposedLayoutINS4_7SwizzleILi3ELi4ELi3EEENS4_18smem_ptr_flag_bitsILi32EEENSR_INS5_IJNSA_ILi8EEESF_EEENS5_IJSF_SB_EEEEEEEvNS4_8identityESY_S18_vS19_EENS_8epilogue10collective18CollectiveEpilogueINS1B_23Sm100TmaWarpSpecializedILi3ELi2ELi16ELb1ELb0EEEJSG_NS5_IJNSR_ISE_SB_EENSR_ISF_SB_EEEEEfSH_fSH_NS1B_6fusion15FusionCallbacksIS1F_NS1J_17LinearCombinationIffffLNS_15FloatRoundStyleE2EEESG_S1I_JEEENS4_5SM1004TMEM4LOAD26SM100_TMEM_LOAD_16dp128b8xESY_S18_NS4_17SM75_U32x4_LDSM_NENS4_14SM90_TMA_STOREES18_NS4_17SM90_U32x4_STSM_NENS4_39AutoVectorizingCopyWithAssumedAlignmentILi128EEEEEEvvEEEEvNT_6ParamsE,"",@"SHT_CUDA_INFO"
	.sectionflags	@""
	.align	4


	//----- nvinfo : EIATTR_CUDA_API_VERSION
	.align		4
        /*0000*/ 	.byte	0x04, 0x37
        /*0002*/ 	.short	(.L_31 - .L_30)
.L_30:
        /*0004*/ 	.word	0x00000082


	//----- nvinfo : EIATTR_KPARAM_INFO
	.align		4
.L_31:
        /*0008*/ 	.byte	0x04, 0x17
        /*000a*/ 	.short	(.L_33 - .L_32)
.L_32:
        /*000c*/ 	.word	0x00000000
        /*0010*/ 	.short	0x0000
        /*0012*/ 	.short	0x0000
        /*0014*/ 	.byte	0x00, 0xf0, 0x01, 0x20


	//----- nvinfo : EIATTR_AT_ENTRY_FRAGMENTS
	.align		4
.L_33:
        /*0018*/ 	.byte	0x04, 0x4f
        /*001a*/ 	.short	(.L_35 - .L_34)


	//   ....[0]....
.L_34:
        /*001c*/ 	.word	0x00000006


	//----- nvinfo : EIATTR_RESERVED_SMEM_USED
	.align		4
.L_35:
        /*0020*/ 	.byte	0x01, 0x41
	.zero		2


	//----- nvinfo : EIATTR_SPARSE_MMA_MASK
	.align		4
        /*0024*/ 	.byte	0x03, 0x50
        /*0026*/ 	.short	0x0000


	//----- nvinfo : EIATTR_TCGEN05_1CTA_USED
	.align		4
        /*0028*/ 	.byte	0x01, 0x51
	.zero		2


	//----- nvinfo : EIATTR_MAXREG_COUNT
	.align		4
        /*002c*/ 	.byte	0x03, 0x1b
        /*002e*/ 	.short	0x00ff


	//----- nvinfo : EIATTR_NUM_BARRIERS
	.align		4
        /*0030*/ 	.byte	0x02, 0x4c
        /*0032*/ 	.byte	0x07
	.zero		1


	//----- nvinfo : EIATTR_EXTERNS
	.align		4
        /*0034*/ 	.byte	0x04, 0x0f
        /*0036*/ 	.short	(.L_37 - .L_36)


	//   ....[0]....
	.align		4
.L_36:
        /*0038*/ 	.word	index@(__assertfail)


	//----- nvinfo : EIATTR_MERCURY_ISA_VERSION
	.align		4
.L_37:
        /*003c*/ 	.byte	0x03, 0x5f
        /*003e*/ 	.short	0x0101


	//----- nvinfo : EIATTR_INT_WARP_WIDE_INSTR_OFFSETS
	.align		4
        /*0040*/ 	.byte	0x04, 0x31
        /*0042*/ 	.short	(.L_39 - .L_38)


	//   ....[0]....
.L_38:
        /*0044*/ 	.word	0x00001d80


	//   ....[1]....
        /*0048*/ 	.word	0x00003790


	//   ....[2]....
        /*004c*/ 	.word	0x000037c0


	//   ....[3]....
        /*0050*/ 	.word	0x00003810


	//   ....[4]....
        /*0054*/ 	.word	0x000040f0


	//   ....[5]....
        /*0058*/ 	.word	0x00004110


	//   ....[6]....
        /*005c*/ 	.word	0x000043e0


	//   ....[7]....
        /*0060*/ 	.word	0x00004510


	//----- nvinfo : EIATTR_COOP_GROUP_MASK_REGIDS
	.align		4
.L_39:
        /*0064*/ 	.byte	0x04, 0x29
        /*0066*/ 	.short	(.L_41 - .L_40)


	//   ....[0]....
.L_40:
        /*0068*/ 	.word	0xffffffff


	//   ....[1]....
        /*006c*/ 	.word	0xffffffff


	//   ....[2]....
        /*0070*/ 	.word	0xffffffff


	//   ....[3]....
        /*0074*/ 	.word	0xffffffff


	//   ....[4]....
        /*0078*/ 	.word	0xffffffff


	//   ....[5]....
        /*007c*/ 	.word	0xffffffff


	//   ....[6]....
        /*0080*/ 	.word	0xffffffff


	//   ....[7]....
        /*0084*/ 	.word	0xffffffff


	//   ....[8]....
        /*0088*/ 	.word	0xffffffff


	//   ....[9]....
        /*008c*/ 	.word	0xffffffff


	//   ....[10]....
        /*0090*/ 	.word	0xffffffff


	//   ....[11]....
        /*0094*/ 	.word	0xffffffff


	//   ....[12]....
        /*0098*/ 	.word	0xffffffff


	//----- nvinfo : EIATTR_COOP_GROUP_INSTR_OFFSETS
	.align		4
.L_41:
        /*009c*/ 	.byte	0x04, 0x28
        /*009e*/ 	.short	(.L_43 - .L_42)


	//   ....[0]....
.L_42:
        /*00a0*/ 	.word	0x00000090


	//   ....[1]....
        /*00a4*/ 	.word	0x000004d0


	//   ....[2]....
        /*00a8*/ 	.word	0x00000620


	//   ....[3]....
        /*00ac*/ 	.word	0x000007a0


	//   ....[4]....
        /*00b0*/ 	.word	0x000008a0


	//   ....[5]....
        /*00b4*/ 	.word	0x00000a10


	//   ....[6]....
        /*00b8*/ 	.word	0x00000bb0


	//   ....[7]....
        /*00bc*/ 	.word	0x00001c60


	//   ....[8]....
        /*00c0*/ 	.word	0x000029b0


	//   ....[9]....
        /*00c4*/ 	.word	0x00002bc0


	//   ....[10]....
        /*00c8*/ 	.word	0x00002bf0


	//   ....[11]....
        /*00cc*/ 	.word	0x00003680


	//   ....[12]....
        /*00d0*/ 	.word	0x000038b0


	//----- nvinfo : EIATTR_VRC_CTA_INIT_COUNT
	.align		4
.L_43:
        /*00d4*/ 	.byte	0x02, 0x4a
        /*00d6*/ 	.byte	0x80
	.zero		1


	//----- nvinfo : EIATTR_SYSCALL_OFFSETS
	.align		4
        /*00d8*/ 	.byte	0x04, 0x46
        /*00da*/ 	.short	(.L_45 - .L_44)


	//   ....[0]....
.L_44:
        /*00dc*/ 	.word	0x00005100


	//   ....[1]....
        /*00e0*/ 	.word	0x000051f0


	//   ....[2]....
        /*00e4*/ 	.word	0x00005ab0


	//   ....[3]....
        /*00e8*/ 	.word	0x00006300


	//----- nvinfo : EIATTR_MBARRIER_INSTR_OFFSETS
	.align		4
.L_45:
        /*00ec*/ 	.byte	0x04, 0x39
        /*00ee*/ 	.short	(.L_47 - .L_46)


	//   ....[0]....
.L_46:
        /*00f0*/ 	.word	0x000005b0
        /*00f4*/ 	.word	0x000000ff
        /*00f8*/ 	.word	0x00000000
        /*00fc*/ 	.short	0x0100
        /*00fe*/ 	.byte	0x05
	.zero		1


	//   ....[1]....
        /*0100*/ 	.word	0x000005c0
        /*0104*/ 	.word	0x000000ff
        /*0108*/ 	.word	0x00000018
        /*010c*/ 	.short	0x0100
        /*010e*/ 	.byte	0x05
	.zero		1


	//   ....[2]....
        /*0110*/ 	.word	0x000005d0
        /*0114*/ 	.word	0x000000ff
        /*0118*/ 	.word	0x00000008
        /*011c*/ 	.short	0x0100
        /*011e*/ 	.byte	0x05
	.zero		1


	//   ....[3]....
        /*0120*/ 	.word	0x000005e0
        /*0124*/ 	.word	0x000000ff
        /*0128*/ 	.word	0x00000020
        /*012c*/ 	.short	0x0100
        /*012e*/ 	.byte	0x05
	.zero		1


	//   ....[4]....
        /*0130*/ 	.word	0x000005f0
        /*0134*/ 	.word	0x000000ff
        /*0138*/ 	.word	0x00000010
        /*013c*/ 	.short	0x0100
        /*013e*/ 	.byte	0x05
	.zero		1


	//   ....[5]....
        /*0140*/ 	.word	0x00000600
        /*0144*/ 	.word	0x000000ff
        /*0148*/ 	.word	0x00000028
        /*014c*/ 	.short	0x0100
        /*014e*/ 	.byte	0x05
	.zero		1


	//   ....[6]....
        /*0150*/ 	.word	0x00000730
        /*0154*/ 	.word	0x000000ff
        /*0158*/ 	.word	0x00000030
        /*015c*/ 	.short	0x0100
        /*015e*/ 	.byte	0x07
	.zero		1


	//   ....[7]....
        /*0160*/ 	.word	0x00000740
        /*0164*/ 	.word	0x000000ff
        /*0168*/ 	.word	0x00000048
        /*016c*/ 	.short	0x0100
        /*016e*/ 	.byte	0x07
	.zero		1


	//   ....[8]....
        /*0170*/ 	.word	0x00000750
        /*0174*/ 	.word	0x000000ff
        /*0178*/ 	.word	0x00000038
        /*017c*/ 	.short	0x0100
        /*017e*/ 	.byte	0x07
	.zero		1


	//   ....[9]....
        /*0180*/ 	.word	0x00000760
        /*0184*/ 	.word	0x000000ff
        /*0188*/ 	.word	0x00000050
        /*018c*/ 	.short	0x0100
        /*018e*/ 	.byte	0x07
	.zero		1


	//   ....[10]....
        /*0190*/ 	.word	0x00000770
        /*0194*/ 	.word	0x000000ff
        /*0198*/ 	.word	0x00000040
        /*019c*/ 	.short	0x0100
        /*019e*/ 	.byte	0x07
	.zero		1


	//   ....[11]....
        /*01a0*/ 	.word	0x00000780
        /*01a4*/ 	.word	0x000000ff
        /*01a8*/ 	.word	0x00000058
        /*01ac*/ 	.short	0x0100
        /*01ae*/ 	.byte	0x07
	.zero		1


	//   ....[12]....
        /*01b0*/ 	.word	0x00000870
        /*01b4*/ 	.word	0x000000ff
        /*01b8*/ 	.word	0x00000060
        /*01bc*/ 	.short	0x0100
        /*01be*/ 	.byte	0x05
	.zero		1


	//   ....[13]....
        /*01c0*/ 	.word	0x00000880
        /*01c4*/ 	.word	0x000000ff
        /*01c8*/ 	.word	0x00000068
        /*01cc*/ 	.short	0x0100
        /*01ce*/ 	.byte	0x05
	.zero		1


	//   ....[14]....
        /*01d0*/ 	.word	0x000009c0
        /*01d4*/ 	.word	0x000000ff
        /*01d8*/ 	.word	0x00000070
        /*01dc*/ 	.short	0x0100
        /*01de*/ 	.byte	0x05
	.zero		1


	//   ....[15]....
        /*01e0*/ 	.word	0x000009d0
        /*01e4*/ 	.word	0x000000ff
        /*01e8*/ 	.word	0x00000080
        /*01ec*/ 	.short	0x0100
        /*01ee*/ 	.byte	0x05
	.zero		1


	//   ....[16]....
        /*01f0*/ 	.word	0x000009e0
        /*01f4*/ 	.word	0x000000ff
        /*01f8*/ 	.word	0x00000078
        /*01fc*/ 	.short	0x0100
        /*01fe*/ 	.byte	0x05
	.zero		1


	//   ....[17]....
        /*0200*/ 	.word	0x000009f0
        /*0204*/ 	.word	0x000000ff
        /*0208*/ 	.word	0x00000088
        /*020c*/ 	.short	0x0100
        /*020e*/ 	.byte	0x05
	.zero		1


	//   ....[18]....
        /*0210*/ 	.word	0x00000b20
        /*0214*/ 	.word	0x000000ff
        /*0218*/ 	.word	0x00000090
        /*021c*/ 	.short	0x0100
        /*021e*/ 	.byte	0x07
	.zero		1


	//   ....[19]....
        /*0220*/ 	.word	0x00000b30
        /*0224*/ 	.word	0x000000ff
        /*0228*/ 	.word	0x000000b0
        /*022c*/ 	.short	0x0100
        /*022e*/ 	.byte	0x07
	.zero		1


	//   ....[20]....
        /*0230*/ 	.word	0x00000b40
        /*0234*/ 	.word	0x000000ff
        /*0238*/ 	.word	0x00000098
        /*023c*/ 	.short	0x0100
        /*023e*/ 	.byte	0x07
	.zero		1


	//   ....[21]....
        /*0240*/ 	.word	0x00000b50
        /*0244*/ 	.word	0x000000ff
        /*0248*/ 	.word	0x000000b8
        /*024c*/ 	.short	0x0100
        /*024e*/ 	.byte	0x07
	.zero		1


	//   ....[22]....
        /*0250*/ 	.word	0x00000b60
        /*0254*/ 	.word	0x000000ff
        /*0258*/ 	.word	0x000000a0
        /*025c*/ 	.short	0x0100
        /*025e*/ 	.byte	0x07
	.zero		1


	//   ....[23]....
        /*0260*/ 	.word	0x00000b70
        /*0264*/ 	.word	0x000000ff
        /*0268*/ 	.word	0x000000c0
        /*026c*/ 	.short	0x0100
        /*026e*/ 	.byte	0x07
	.zero		1


	//   ....[24]....
        /*0270*/ 	.word	0x00000b80
        /*0274*/ 	.word	0x000000ff
        /*0278*/ 	.word	0x000000a8
        /*027c*/ 	.short	0x0100
        /*027e*/ 	.byte	0x07
	.zero		1


	//   ....[25]....
        /*0280*/ 	.word	0x00000b90
        /*0284*/ 	.word	0x000000ff
        /*0288*/ 	.word	0x000000c8
        /*028c*/ 	.short	0x0100
        /*028e*/ 	.byte	0x07
	.zero		1


	//   ....[26]....
        /*0290*/ 	.word	0x00000c80
        /*0294*/ 	.word	0x000000ff
        /*0298*/ 	.word	0x000000d0
        /*029c*/ 	.short	0x0100
        /*029e*/ 	.byte	0x05
	.zero		1


	//   ....[27]....
        /*02a0*/ 	.word	0x00000c90
        /*02a4*/ 	.word	0x000000ff
        /*02a8*/ 	.word	0x000000e0
        /*02ac*/ 	.short	0x0100
        /*02ae*/ 	.byte	0x05
	.zero		1


	//   ....[28]....
        /*02b0*/ 	.word	0x00000ca0
        /*02b4*/ 	.word	0x000000ff
        /*02b8*/ 	.word	0x000000d8
        /*02bc*/ 	.short	0x0100
        /*02be*/ 	.byte	0x05
	.zero		1


	//   ....[29]....
        /*02c0*/ 	.word	0x00000cb0
        /*02c4*/ 	.word	0x000000ff
        /*02c8*/ 	.word	0x000000e8
        /*02cc*/ 	.short	0x0100
        /*02ce*/ 	.byte	0x05
	.zero		1


	//   ....[30]....
        /*02d0*/ 	.word	0x00001580
        /*02d4*/ 	.word	0x00000002
        /*02d8*/ 	.word	0x000000e0
        /*02dc*/ 	.short	0x010a
        /*02de*/ 	.byte	0xff
	.zero		1


	//   ....[31]....
        /*02e0*/ 	.word	0x000015b0
        /*02e4*/ 	.word	0x00000002
        /*02e8*/ 	.word	0x000000d0
        /*02ec*/ 	.short	0x0101
        /*02ee*/ 	.byte	0xff
	.zero		1


	//   ....[32]....
        /*02f0*/ 	.word	0x00001680
        /*02f4*/ 	.word	0x000000ff
        /*02f8*/ 	.word	0x00000018
        /*02fc*/ 	.short	0x010a
        /*02fe*/ 	.byte	0x08
	.zero		1


	//   ....[33]....
        /*0300*/ 	.word	0x00001720
        /*0304*/ 	.word	0x000000ff
        /*0308*/ 	.word	0x00000018
        /*030c*/ 	.short	0x010a
        /*030e*/ 	.byte	0x21
	.zero		1


	//   ....[34]....
        /*0310*/ 	.word	0x00001880
        /*0314*/ 	.word	0x000000ff
        /*0318*/ 	.word	0x00000018
        /*031c*/ 	.short	0x010a
        /*031e*/ 	.byte	0x08
	.zero		1


	//   ....[35]....
        /*0320*/ 	.word	0x00001970
        /*0324*/ 	.word	0x000000ff
        /*0328*/ 	.word	0x00000068
        /*032c*/ 	.short	0x0101
        /*032e*/ 	.byte	0x04
	.zero		1


	//   ....[36]....
        /*0330*/ 	.word	0x00001990
        /*0334*/ 	.word	0x000000ff
        /*0338*/ 	.word	0x00000018
        /*033c*/ 	.short	0x010a
        /*033e*/ 	.byte	0x08
	.zero		1


	//   ....[37]....
        /*0340*/ 	.word	0x00001a10
        /*0344*/ 	.word	0x000000ff
        /*0348*/ 	.word	0x00000018
        /*034c*/ 	.short	0x010a
        /*034e*/ 	.byte	0x11
	.zero		1


	//   ....[38]....
        /*0350*/ 	.word	0x00001b70
        /*0354*/ 	.word	0x000000ff
        /*0358*/ 	.word	0x00000018
        /*035c*/ 	.short	0x010a
        /*035e*/ 	.byte	0x08
	.zero		1


	//   ....[39]....
        /*0360*/ 	.word	0x00001c90
        /*0364*/ 	.word	0x00000002
        /*0368*/ 	.word	0x00000070
        /*036c*/ 	.short	0x010a
        /*036e*/ 	.byte	0xff
	.zero		1


	//   ....[40]....
        /*0370*/ 	.word	0x00001d50
        /*0374*/ 	.word	0x00000002
        /*0378*/ 	.word	0x00000000
        /*037c*/ 	.short	0x0101
        /*037e*/ 	.byte	0xff
	.zero		1


	//   ....[41]....
        /*0380*/ 	.word	0x000022b0
        /*0384*/ 	.word	0x000000ff
        /*0388*/ 	.word	0x00000000
        /*038c*/ 	.short	0x010a
        /*038e*/ 	.byte	0x05
	.zero		1


	//   ....[42]....
        /*0390*/ 	.word	0x00002340
        /*0394*/ 	.word	0x000000ff
        /*0398*/ 	.word	0x00000000
        /*039c*/ 	.short	0x010a
        /*039e*/ 	.byte	0x05
	.zero		1


	//   ....[43]....
        /*03a0*/ 	.word	0x000023e0
        /*03a4*/ 	.word	0x00000000
        /*03a8*/ 	.word	0x00000000
        /*03ac*/ 	.short	0x010a
        /*03ae*/ 	.byte	0xff
	.zero		1


	//   ....[44]....
        /*03b0*/ 	.word	0x00002500
        /*03b4*/ 	.word	0x00000000
        /*03b8*/ 	.word	0x000000d0
        /*03bc*/ 	.short	0x010a
        /*03be*/ 	.byte	0xff
	.zero		1


	//   ....[45]....
        /*03c0*/ 	.word	0x00002570
        /*03c4*/ 	.word	0x00000000
        /*03c8*/ 	.word	0x00000000
        /*03cc*/ 	.short	0x0101
        /*03ce*/ 	.byte	0xff
	.zero		1


	//   ....[46]....
        /*03d0*/ 	.word	0x00002590
        /*03d4*/ 	.word	0x000000ff
        /*03d8*/ 	.word	0x00000080
        /*03dc*/ 	.short	0x010a
        /*03de*/ 	.byte	0x05
	.zero		1


	//   ....[47]....
        /*03e0*/ 	.word	0x000026b0
        /*03e4*/ 	.word	0x00000000
        /*03e8*/ 	.word	0x00000070
        /*03ec*/ 	.short	0x010a
        /*03ee*/ 	.byte	0xff
	.zero		1


	//   ....[48]....
        /*03f0*/ 	.word	0x000027b0
        /*03f4*/ 	.word	0x00000000
        /*03f8*/ 	.word	0x00000000
        /*03fc*/ 	.short	0x0101
        /*03fe*/ 	.byte	0xff
	.zero		1


	//   ....[49]....
        /*0400*/ 	.word	0x00002840
        /*0404*/ 	.word	0x000000ff
        /*0408*/ 	.word	0x00000080
        /*040c*/ 	.short	0x0106
        /*040e*/ 	.byte	0x05
	.zero		1


	//   ....[50]....
        /*0410*/ 	.word	0x00002860
        /*0414*/ 	.word	0x000000ff
        /*0418*/ 	.word	0x00000080
        /*041c*/ 	.short	0x010a
        /*041e*/ 	.byte	0x05
	.zero		1


	//   ....[51]....
        /*0420*/ 	.word	0x000028f0
        /*0424*/ 	.word	0x000000ff
        /*0428*/ 	.word	0x00000080
        /*042c*/ 	.short	0x0106
        /*042e*/ 	.byte	0x04
	.zero		1


	//   ....[52]....
        /*0430*/ 	.word	0x00002930
        /*0434*/ 	.word	0x00000000
        /*0438*/ 	.word	0x00000080
        /*043c*/ 	.short	0x010a
        /*043e*/ 	.byte	0xff
	.zero		1


	//   ....[53]....
        /*0440*/ 	.word	0x00002e70
        /*0444*/ 	.word	0x00000000
        /*0448*/ 	.word	0x00000070
        /*044c*/ 	.short	0x010a
        /*044e*/ 	.byte	0xff
	.zero		1


	//   ....[54]....
        /*0450*/ 	.word	0x00002f70
        /*0454*/ 	.word	0x00000003
        /*0458*/ 	.word	0x00000000
        /*045c*/ 	.short	0x0101
        /*045e*/ 	.byte	0xff
	.zero		1


	//   ....[55]....
        /*0460*/ 	.word	0x00002f80
        /*0464*/ 	.word	0x000000ff
        /*0468*/ 	.word	0x00000000
        /*046c*/ 	.short	0x010a
        /*046e*/ 	.byte	0x06
	.zero		1


	//   ....[56]....
        /*0470*/ 	.word	0x00003000
        /*0474*/ 	.word	0x000000ff
        /*0478*/ 	.word	0x000000b0
        /*047c*/ 	.short	0x010a
        /*047e*/ 	.byte	0x07
	.zero		1


	//   ....[57]....
        /*0480*/ 	.word	0x000030e0
        /*0484*/ 	.word	0x000000ff
        /*0488*/ 	.word	0x00000000
        /*048c*/ 	.short	0x010a
        /*048e*/ 	.byte	0x06
	.zero		1


	//   ....[58]....
        /*0490*/ 	.word	0x00003210
        /*0494*/ 	.word	0x000000ff
        /*0498*/ 	.word	0x00000000
        /*049c*/ 	.short	0x010a
        /*049e*/ 	.byte	0x1a
	.zero		1


	//   ....[59]....
        /*04a0*/ 	.word	0x000034b0
        /*04a4*/ 	.word	0x000000ff
        /*04a8*/ 	.word	0x00000000
        /*04ac*/ 	.short	0x010a
        /*04ae*/ 	.byte	0x06
	.zero		1


	//   ....[60]....
        /*04b0*/ 	.word	0x00003540
        /*04b4*/ 	.word	0x000000ff
        /*04b8*/ 	.word	0x00000000
        /*04bc*/ 	.short	0x010a
        /*04be*/ 	.byte	0x06
	.zero		1


	//   ....[61]....
        /*04c0*/ 	.word	0x000035d0
        /*04c4*/ 	.word	0x000000ff
        /*04c8*/ 	.word	0x00000000
        /*04cc*/ 	.short	0x010a
        /*04ce*/ 	.byte	0x06
	.zero		1


	//   ....[62]....
        /*04d0*/ 	.word	0x00003660
        /*04d4*/ 	.word	0x000000ff
        /*04d8*/ 	.word	0x00000000
        /*04dc*/ 	.short	0x010a
        /*04de*/ 	.byte	0x07
	.zero		1


	//   ....[63]....
        /*04e0*/ 	.word	0x00003a90
        /*04e4*/ 	.word	0x00000000
        /*04e8*/ 	.word	0x00000070
        /*04ec*/ 	.short	0x010a
        /*04ee*/ 	.byte	0xff
	.zero		1


	//   ....[64]....
        /*04f0*/ 	.word	0x00003b50
        /*04f4*/ 	.word	0x00000000
        /*04f8*/ 	.word	0x00000000
        /*04fc*/ 	.short	0x0101
        /*04fe*/ 	.byte	0xff
	.zero		1


	//   ....[65]....
        /*0500*/ 	.word	0x00003e70
        /*0504*/ 	.word	0x000000ff
        /*0508*/ 	.word	0x00000068
        /*050c*/ 	.short	0x010a
        /*050e*/ 	.byte	0x07
	.zero		1


	//   ....[66]....
        /*0510*/ 	.word	0x00004090
        /*0514*/ 	.word	0x000000ff
        /*0518*/ 	.word	0x00000048
        /*051c*/ 	.short	0x010a
        /*051e*/ 	.byte	0x0f
	.zero		1


	//   ....[67]....
        /*0520*/ 	.word	0x00004290
        /*0524*/ 	.word	0x000000ff
        /*0528*/ 	.word	0x00000030
        /*052c*/ 	.short	0x010b
        /*052e*/ 	.byte	0x0f
	.zero		1


	//   ....[68]....
        /*0530*/ 	.word	0x000042e0
        /*0534*/ 	.word	0x000000ff
        /*0538*/ 	.word	0x00000000
        /*053c*/ 	.short	0x0101
        /*053e*/ 	.byte	0x10
	.zero		1


	//   ....[69]....
        /*0540*/ 	.word	0x00004320
        /*0544*/ 	.word	0x000000ff
        /*0548*/ 	.word	0x00000048
        /*054c*/ 	.short	0x010a
        /*054e*/ 	.byte	0x0d
	.zero		1


	//   ....[70]....
        /*0550*/ 	.word	0x00004560
        /*0554*/ 	.word	0x000000ff
        /*0558*/ 	.word	0x00000030
        /*055c*/ 	.short	0x010b
        /*055e*/ 	.byte	0x0d
	.zero		1


	//   ....[71]....
        /*0560*/ 	.word	0x000045d0
        /*0564*/ 	.word	0x000000ff
        /*0568*/ 	.word	0x00000000
        /*056c*/ 	.short	0x0101
        /*056e*/ 	.byte	0x0f
	.zero		1


	//   ....[72]....
        /*0570*/ 	.word	0x00004620
        /*0574*/ 	.word	0x000000ff
        /*0578*/ 	.word	0x00000000
        /*057c*/ 	.short	0x010a
        /*057e*/ 	.byte	0x04
	.zero		1


	//   ....[73]....
        /*0580*/ 	.word	0x000046b0
        /*0584*/ 	.word	0x000000ff
        /*0588*/ 	.word	0x00000000
        /*058c*/ 	.short	0x010a
        /*058e*/ 	.byte	0x04
	.zero		1


	//   ....[74]....
        /*0590*/ 	.word	0x00004750
        /*0594*/ 	.word	0x00000000
        /*0598*/ 	.word	0x00000000
        /*059c*/ 	.short	0x010a
        /*059e*/ 	.byte	0xff
	.zero		1


	//   ....[75]....
        /*05a0*/ 	.word	0x00004ad0
        /*05a4*/ 	.word	0x00000000
        /*05a8*/ 	.word	0x00000070
        /*05ac*/ 	.short	0x010a
        /*05ae*/ 	.byte	0xff
	.zero		1


	//   ....[76]....
        /*05b0*/ 	.word	0x00004be0
        /*05b4*/ 	.word	0x00000000
        /*05b8*/ 	.word	0x00000000
        /*05bc*/ 	.short	0x0101
        /*05be*/ 	.byte	0xff
	.zero		1


	//   ....[77]....
        /*05c0*/ 	.word	0x00005630
        /*05c4*/ 	.word	0x00000002
        /*05c8*/ 	.word	0x00000030
        /*05cc*/ 	.short	0x010a
        /*05ce*/ 	.byte	0xff
	.zero		1


	//   ....[78]....
        /*05d0*/ 	.word	0x00005670
        /*05d4*/ 	.word	0x00000052
        /*05d8*/ 	.word	0x00000090
        /*05dc*/ 	.short	0x010a
        /*05de*/ 	.byte	0xff
	.zero		1


	//   ....[79]....
        /*05e0*/ 	.word	0x00005760
        /*05e4*/ 	.word	0x00000002
        /*05e8*/ 	.word	0x00000030
        /*05ec*/ 	.short	0x010a
        /*05ee*/ 	.byte	0xff
	.zero		1


	//   ....[80]....
        /*05f0*/ 	.word	0x00005990
        /*05f4*/ 	.word	0x00000052
        /*05f8*/ 	.word	0x00000090
        /*05fc*/ 	.short	0x010a
        /*05fe*/ 	.byte	0xff
	.zero		1


	//   ....[81]....
        /*0600*/ 	.word	0x00006020
        /*0604*/ 	.word	0x00000000
        /*0608*/ 	.word	0x00000000
        /*060c*/ 	.short	0x0101
        /*060e*/ 	.byte	0xff
	.zero		1


	//   ....[82]....
        /*0610*/ 	.word	0x00006030
        /*0614*/ 	.word	0x00000002
        /*0618*/ 	.word	0x00000030
        /*061c*/ 	.short	0x010a
        /*061e*/ 	.byte	0xff
	.zero		1


	//   ....[83]....
        /*0620*/ 	.word	0x00006100
        /*0624*/ 	.word	0x00000002
        /*0628*/ 	.word	0x00000030
        /*062c*/ 	.short	0x010a
        /*062e*/ 	.byte	0xff
	.zero		1


	//   ....[84]....
        /*0630*/ 	.word	0x000063a0
        /*0634*/ 	.word	0x000000ff
        /*0638*/ 	.word	0x00000000
        /*063c*/ 	.short	0x0101
        /*063e*/ 	.byte	0x05
	.zero		1


	//   ....[85]....
        /*0640*/ 	.word	0x000068e0
        /*0644*/ 	.word	0x00000000
        /*0648*/ 	.word	0x00000000
        /*064c*/ 	.short	0x0101
        /*064e*/ 	.byte	0xff
	.zero		1


	//   ....[86]....
        /*0650*/ 	.word	0x00006b50
        /*0654*/ 	.word	0x000000ff
        /*0658*/ 	.word	0x00000000
        /*065c*/ 	.short	0x0101
        /*065e*/ 	.byte	0x04
	.zero		1


	//   ....[87]....
        /*0660*/ 	.word	0x00006b70
        /*0664*/ 	.word	0x00000002
        /*0668*/ 	.word	0x000000e0
        /*066c*/ 	.short	0x010a
        /*066e*/ 	.byte	0xff
	.zero		1


	//   ....[88]....
        /*0670*/ 	.word	0x00006bd0
        /*0674*/ 	.word	0x00000002
        /*0678*/ 	.word	0x00000018
        /*067c*/ 	.short	0x010a
        /*067e*/ 	.byte	0xff
	.zero		1


	//   ....[89]....
        /*0680*/ 	.word	0x00006c30
        /*0684*/ 	.word	0x00000002
        /*0688*/ 	.word	0x00000018
        /*068c*/ 	.short	0x010a
        /*068e*/ 	.byte	0xff
	.zero		1


	//   ....[90]....
        /*0690*/ 	.word	0x00006c80
        /*0694*/ 	.word	0x00000002
        /*0698*/ 	.word	0x00000070
        /*069c*/ 	.short	0x010a
        /*069e*/ 	.byte	0xff
	.zero		1


	//   ....[91]....
        /*06a0*/ 	.word	0x00006ce0
        /*06a4*/ 	.word	0x00000000
        /*06a8*/ 	.word	0x00000000
        /*06ac*/ 	.short	0x010a
        /*06ae*/ 	.byte	0xff
	.zero		1


	//   ....[92]....
        /*06b0*/ 	.word	0x00006d40
        /*06b4*/ 	.word	0x00000000
        /*06b8*/ 	.word	0x00000000
        /*06bc*/ 	.short	0x010a
        /*06be*/ 	.byte	0xff
	.zero		1


	//   ....[93]....
        /*06c0*/ 	.word	0x00006d90
        /*06c4*/ 	.word	0x00000000
        /*06c8*/ 	.word	0x000000d0
        /*06cc*/ 	.short	0x010a
        /*06ce*/ 	.byte	0xff
	.zero		1


	//   ....[94]....
        /*06d0*/ 	.word	0x00006df0
        /*06d4*/ 	.word	0x00000000
        /*06d8*/ 	.word	0x00000080
        /*06dc*/ 	.short	0x010a
        /*06de*/ 	.byte	0xff
	.zero		1


	//   ....[95]....
        /*06e0*/ 	.word	0x00006e40
        /*06e4*/ 	.word	0x00000000
        /*06e8*/ 	.word	0x00000070
        /*06ec*/ 	.short	0x010a
        /*06ee*/ 	.byte	0xff
	.zero		1


	//   ....[96]....
        /*06f0*/ 	.word	0x00006ea0
        /*06f4*/ 	.word	0x00000000
        /*06f8*/ 	.word	0x00000080
        /*06fc*/ 	.short	0x010a
        /*06fe*/ 	.byte	0xff
	.zero		1


	//   ....[97]....
        /*0700*/ 	.word	0x00006ef0
        /*0704*/ 	.word	0x00000000
        /*0708*/ 	.word	0x00000070
        /*070c*/ 	.short	0x010a
        /*070e*/ 	.byte	0xff
	.zero		1


	//   ....[98]....
        /*0710*/ 	.word	0x00006f50
        /*0714*/ 	.word	0x00000002
        /*0718*/ 	.word	0x000000b0
        /*071c*/ 	.short	0x010a
        /*071e*/ 	.byte	0xff
	.zero		1


	//   ....[99]....
        /*0720*/ 	.word	0x00006fb0
        /*0724*/ 	.word	0x00000000
        /*0728*/ 	.word	0x00000000
        /*072c*/ 	.short	0x010a
        /*072e*/ 	.byte	0xff
	.zero		1


	//   ....[100]....
        /*0730*/ 	.word	0x00007010
        /*0734*/ 	.word	0x00000000
        /*0738*/ 	.word	0x00000000
        /*073c*/ 	.short	0x010a
        /*073e*/ 	.byte	0xff
	.zero		1


	//   ....[101]....
        /*0740*/ 	.word	0x00007070
        /*0744*/ 	.word	0x00000000
        /*0748*/ 	.word	0x00000000
        /*074c*/ 	.short	0x010a
        /*074e*/ 	.byte	0xff
	.zero		1


	//   ....[102]....
        /*0750*/ 	.word	0x000070d0
        /*0754*/ 	.word	0x00000000
        /*0758*/ 	.word	0x00000000
        /*075c*/ 	.short	0x010a
        /*075e*/ 	.byte	0xff
	.zero		1


	//   ....[103]....
        /*0760*/ 	.word	0x00007130
        /*0764*/ 	.word	0x00000000
        /*0768*/ 	.word	0x00000000
        /*076c*/ 	.short	0x010a
        /*076e*/ 	.byte	0xff
	.zero		1


	//   ....[104]....
        /*0770*/ 	.word	0x00007180
        /*0774*/ 	.word	0x00000000
        /*0778*/ 	.word	0x00000070
        /*077c*/ 	.short	0x010a
        /*077e*/ 	.byte	0xff
	.zero		1


	//   ....[105]....
        /*0780*/ 	.word	0x000071e0
        /*0784*/ 	.word	0x00000000
        /*0788*/ 	.word	0x00000068
        /*078c*/ 	.short	0x010a
        /*078e*/ 	.byte	0xff
	.zero		1


	//   ....[106]....
        /*0790*/ 	.word	0x00007240
        /*0794*/ 	.word	0x00000000
        /*0798*/ 	.word	0x00000048
        /*079c*/ 	.short	0x010a
        /*079e*/ 	.byte	0xff
	.zero		1


	//   ....[107]....
        /*07a0*/ 	.word	0x000072a0
        /*07a4*/ 	.word	0x00000000
        /*07a8*/ 	.word	0x00000048
        /*07ac*/ 	.short	0x010a
        /*07ae*/ 	.byte	0xff
	.zero		1


	//   ....[108]....
        /*07b0*/ 	.word	0x00007300
        /*07b4*/ 	.word	0x00000000
        /*07b8*/ 	.word	0x00000000
        /*07bc*/ 	.short	0x010a
        /*07be*/ 	.byte	0xff
	.zero		1


	//   ....[109]....
        /*07c0*/ 	.word	0x00007360
        /*07c4*/ 	.word	0x00000000
        /*07c8*/ 	.word	0x00000000
        /*07cc*/ 	.short	0x010a
        /*07ce*/ 	.byte	0xff
	.zero		1


	//   ....[110]....
        /*07d0*/ 	.word	0x000073b0
        /*07d4*/ 	.word	0x00000000
        /*07d8*/ 	.word	0x00000070
        /*07dc*/ 	.short	0x010a
        /*07de*/ 	.byte	0xff
	.zero		1


	//   ....[111]....
        /*07e0*/ 	.word	0x00007400
        /*07e4*/ 	.word	0x00000002
        /*07e8*/ 	.word	0x00000030
        /*07ec*/ 	.short	0x010a
        /*07ee*/ 	.byte	0xff
	.zero		1


	//   ....[112]....
        /*07f0*/ 	.word	0x00007450
        /*07f4*/ 	.word	0x00000052
        /*07f8*/ 	.word	0x00000090
        /*07fc*/ 	.short	0x010a
        /*07fe*/ 	.byte	0xff
	.zero		1


	//   ....[113]....
        /*0800*/ 	.word	0x000074a0
        /*0804*/ 	.word	0x00000002
        /*0808*/ 	.word	0x00000030
        /*080c*/ 	.short	0x010a
        /*080e*/ 	.byte	0xff
	.zero		1


	//----- nvinfo : EIATTR_NUM_MBARRIERS
	.align		4
.L_47:
        /*0810*/ 	.byte	0x03, 0x38
        /*0812*/ 	.short	0x001e


	//----- nvinfo : EIATTR_EXIT_INSTR_OFFSETS
	.align		4
        /*0814*/ 	.byte	0x04, 0x1c
        /*0816*/ 	.short	(.L_49 - .L_48)


	//   ....[0]....
.L_48:
        /*0818*/ 	.word	0x00002410


	//   ....[1]....
        /*081c*/ 	.word	0x00002900


	//   ....[2]....
        /*0820*/ 	.word	0x00002960


	//   ....[3]....
        /*0824*/ 	.word	0x000038c0


	//   ....[4]....
        /*0828*/ 	.word	0x00004780


	//   ....[5]....
        /*082c*/ 	.word	0x000047c0


	//   ....[6]....
        /*0830*/ 	.word	0x00006a40


	//   ....[7]....
        /*0834*/ 	.word	0x00006ac0


	//   ....[8]....
        /*0838*/ 	.word	0x00006af0


	//   ....[9]....
        /*083c*/ 	.word	0x00006b60


	//----- nvinfo : EIATTR_MAX_THREADS
	.align		4
.L_49:
        /*0840*/ 	.byte	0x04, 0x05
        /*0842*/ 	.short	(.L_51 - .L_50)
.L_50:
        /*0844*/ 	.word	0x00000100
        /*0848*/ 	.word	0x00000001
        /*084c*/ 	.word	0x00000001


	//----- nvinfo : EIATTR_CRS_STACK_SIZE
	.align		4
.L_51:
        /*0850*/ 	.byte	0x04, 0x1e
        /*0852*/ 	.short	(.L_53 - .L_52)
.L_52:
        /*0854*/ 	.word	0x00000000


	//----- nvinfo : EIATTR_CBANK_PARAM_SIZE
	.align		4
.L_53:
        /*0858*/ 	.byte	0x03, 0x19
        /*085a*/ 	.short	0x0800


	//----- nvinfo : EIATTR_PARAM_CBANK
	.align		4
        /*085c*/ 	.byte	0x04, 0x0a
        /*085e*/ 	.short	(.L_55 - .L_54)
	.align		4
.L_54:
        /*0860*/ 	.word	index@(.nv.constant0._ZN7cutlass13device_kernelINS_4gemm6kernel13GemmUniversalIN4cute5tupleIJiiiiEEENS1_10collective13CollectiveMmaINS1_35MainloopSm100TmaUmmaWarpSpecializedILi3ELi2ELi4ENS5_IJNS4_1CILi1EEESB_SB_EEEEENS5_IJNSA_ILi64EEESE_NSA_ILi32EEEEEEfNS5_IJlSB_lEEEfSH_NS4_8TiledMMAINS4_8MMA_AtomIJNS4_17SM100_MMA_TF32_SSINS_10tfloat32_tESL_fLi64ELi64ELNS4_4UMMA5MajorE0ELSN_0ELNSM_7ScaleInE0ELSO_0EEEEEENS4_6LayoutISC_NS5_IJNSA_ILi0EEESS_SS_EEEEENS5_IJNS4_10UnderscoreESV_SV_EEEEENS4_13SM90_TMA_LOADENS4_14ComposedLayoutINS4_7SwizzleILi3ELi4ELi3EEENS4_18smem_ptr_flag_bitsILi32EEENSR_INS5_IJNSA_ILi8EEESF_EEENS5_IJSF_SB_EEEEEEEvNS4_8identityESY_S18_vS19_EENS_8epilogue10collective18CollectiveEpilogueINS1B_23Sm100TmaWarpSpecializedILi3ELi2ELi16ELb1ELb0EEEJSG_NS5_IJNSR_ISE_SB_EENSR_ISF_SB_EEEEEfSH_fSH_NS1B_6fusion15FusionCallbacksIS1F_NS1J_17LinearCombinationIffffLNS_15FloatRoundStyleE2EEESG_S1I_JEEENS4_5SM1004TMEM4LOAD26SM100_TMEM_LOAD_16dp128b8xESY_S18_NS4_17SM75_U32x4_LDSM_NENS4_14SM90_TMA_STOREES18_NS4_17SM90_U32x4_STSM_NENS4_39AutoVectorizingCopyWithAssumedAlignmentILi128EEEEEEvvEEEEvNT_6ParamsE)
        /*0864*/ 	.short	0x0380
        /*0866*/ 	.short	0x0800


	//----- nvinfo : EIATTR_SW_WAR
	.align		4
.L_55:
        /*0868*/ 	.byte	0x04, 0x36
        /*086a*/ 	.short	(.L_57 - .L_56)
.L_56:
        /*086c*/ 	.word	0x00000008
.L_57:


//--------------------- .nv.callgraph             --------------------------
	.section	.nv.callgraph,"",@"SHT_CUDA_CALLGRAPH"
	.align	4
	.sectionentsize	8
	.align		4
        /*0000*/ 	.word	0x00000000
	.align		4
        /*0004*/ 	.word	0xffffffff
	.align		4
        /*0008*/ 	.word	index@(_ZN7cutlass13device_kernelINS_4gemm6kernel13GemmUniversalIN4cute5tupleIJiiiiEEENS1_10collective13CollectiveMmaINS1_35MainloopSm100TmaUmmaWarpSpecializedILi3ELi2ELi4ENS5_IJNS4_1CILi1EEESB_SB_EEEEENS5_IJNSA_ILi64EEESE_NSA_ILi32EEEEEEfNS5_IJlSB_lEEEfSH_NS4_8TiledMMAINS4_8MMA_AtomIJNS4_17SM100_MMA_TF32_SSINS_10tfloat32_tESL_fLi64ELi64ELNS4_4UMMA5MajorE0ELSN_0ELNSM_7ScaleInE0ELSO_0EEEEEENS4_6LayoutISC_NS5_IJNSA_ILi0EEESS_SS_EEEEENS5_IJNS4_10UnderscoreESV_SV_EEEEENS4_13SM90_TMA_LOADENS4_14ComposedLayoutINS4_7SwizzleILi3ELi4ELi3EEENS4_18smem_ptr_flag_bitsILi32EEENSR_INS5_IJNSA_ILi8EEESF_EEENS5_IJSF_SB_EEEEEEEvNS4_8identityESY_S18_vS19_EENS_8epilogue10collective18CollectiveEpilogueINS1B_23Sm100TmaWarpSpecializedILi3ELi2ELi16ELb1ELb0EEEJSG_NS5_IJNSR_ISE_SB_EENSR_ISF_SB_EEEEEfSH_fSH_NS1B_6fusion15FusionCallbacksIS1F_NS1J_17LinearCombinationIffffLNS_15FloatRoundStyleE2EEESG_S1I_JEEENS4_5SM1004TMEM4LOAD26SM100_TMEM_LOAD_16dp128b8xESY_S18_NS4_17SM75_U32x4_LDSM_NENS4_14SM90_TMA_STOREES18_NS4_17SM90_U32x4_STSM_NENS4_39AutoVectorizingCopyWithAssumedAlignmentILi128EEEEEEvvEEEEvNT_6ParamsE)
	.align		4
        /*000c*/ 	.word	index@(__assertfail)
	.align		4
        /*0010*/ 	.word	0x00000000
	.align		4
        /*0014*/ 	.word	0xfffffffe
	.align		4
        /*0018*/ 	.word	0x00000000
	.align		4
        /*001c*/ 	.word	0xfffffffd
	.align		4
        /*0020*/ 	.word	0x00000000
	.align		4
        /*0024*/ 	.word	0xfffffffc


//--------------------- .nv.constant4             --------------------------
	.section	.nv.constant4,"a",@progbits
	.align	8
	.align		8
.nv.constant4:
        /*0000*/ 	.dword	__assertfail
	.align		8
        /*0008*/ 	.dword	__unnamed_1
	.align		8
        /*0010*/ 	.dword	__unnamed_2
	.align		8
        /*0018*/ 	.dword	_ZN40_INTERNAL_c04873e8_4_k_cu_74a61fb1_244294cuda3std3__45__cpo5beginE
	.align		8
        /*0020*/ 	.dword	_ZN40_INTERNAL_c04873e8_4_k_cu_74a61fb1_244294cuda3std3__45__cpo3endE
	.align		8
        /*0028*/ 	.dword	_ZN40_INTERNAL_c04873e8_4_k_cu_74a61fb1_244294cuda3std3__45__cpo6cbeginE
	.align		8
        /*0030*/ 	.dword	_ZN40_INTERNAL_c04873e8_4_k_cu_74a61fb1_244294cuda3std3__45__cpo4cendE
	.align		8
        /*0038*/ 	.dword	_ZN40_INTERNAL_c04873e8_4_k_cu_74a61fb1_244294cuda3std3__442_GLOBAL__N__c04873e8_4_k_cu_74a61fb1_244296ignoreE
	.align		8
        /*0040*/ 	.dword	_ZN40_INTERNAL_c04873e8_4_k_cu_74a61fb1_244294cuda3std3__419piecewise_constructE
	.align		8
        /*0048*/ 	.dword	_ZN40_INTERNAL_c04873e8_4_k_cu_74a61fb1_244294cuda3std3__48in_placeE
	.align		8
        /*0050*/ 	.dword	_ZN40_INTERNAL_c04873e8_4_k_cu_74a61fb1_244294cuda3std6ranges3__45__cpo4swapE
	.align		8
        /*0058*/ 	.dword	_ZN40_INTERNAL_c04873e8_4_k_cu_74a61fb1_244294cuda3std6ranges3__45__cpo9iter_moveE
	.align		8
        /*0060*/ 	.dword	_ZN40_INTERNAL_c04873e8_4_k_cu_74a61fb1_244294cute7productE
	.align		8
        /*0068*/ 	.dword	_ZN40_INTERNAL_c04873e8_4_k_cu_74a61fb1_244294cute1_E
	.align		8
        /*0070*/ 	.dword	$str$25
	.align		8
        /*0078*/ 	.dword	$str$26
	.align		8
        /*0080*/ 	.dword	$str$27
	.align		8
        /*0088*/ 	.dword	$str$28


//--------------------- .text._ZN7cutlass13device_kernelINS_4gemm6kernel13GemmUniversalIN4cute5tupleIJiiiiEEENS1_10collective13CollectiveMmaINS1_35MainloopSm100TmaUmmaWarpSpecializedILi3ELi2ELi4ENS5_IJNS4_1CILi1EEESB_SB_EEEEENS5_IJNSA_ILi64EEESE_NSA_ILi32EEEEEEfNS5_IJlSB_lEEEfSH_NS4_8TiledMMAINS4_8MMA_AtomIJNS4_17SM100_MMA_TF32_SSINS_10tfloat32_tESL_fLi64ELi64ELNS4_4UMMA5MajorE0ELSN_0ELNSM_7ScaleInE0ELSO_0EEEEEENS4_6LayoutISC_NS5_IJNSA_ILi0EEESS_SS_EEEEENS5_IJNS4_10UnderscoreESV_SV_EEEEENS4_13SM90_TMA_LOADENS4_14ComposedLayoutINS4_7SwizzleILi3ELi4ELi3EEENS4_18smem_ptr_flag_bitsILi32EEENSR_INS5_IJNSA_ILi8EEESF_EEENS5_IJSF_SB_EEEEEEEvNS4_8identityESY_S18_vS19_EENS_8epilogue10collective18CollectiveEpilogueINS1B_23Sm100TmaWarpSpecializedILi3ELi2ELi16ELb1ELb0EEEJSG_NS5_IJNSR_ISE_SB_EENSR_ISF_SB_EEEEEfSH_fSH_NS1B_6fusion15FusionCallbacksIS1F_NS1J_17LinearCombinationIffffLNS_15FloatRoundStyleE2EEESG_S1I_JEEENS4_5SM1004TMEM4LOAD26SM100_TMEM_LOAD_16dp128b8xESY_S18_NS4_17SM75_U32x4_LDSM_NENS4_14SM90_TMA_STOREES18_NS4_17SM90_U32x4_STSM_NENS4_39AutoVectorizingCopyWithAssumedAlignmentILi128EEEEEEvvEEEEvNT_6ParamsE --------------------------
	.section	.text._ZN7cutlass13device_kernelINS_4gemm6kernel13GemmUniversalIN4cute5tupleIJiiiiEEENS1_10collective13CollectiveMmaINS1_35MainloopSm100TmaUmmaWarpSpecializedILi3ELi2ELi4ENS5_IJNS4_1CILi1EEESB_SB_EEEEENS5_IJNSA_ILi64EEESE_NSA_ILi32EEEEEEfNS5_IJlSB_lEEEfSH_NS4_8TiledMMAINS4_8MMA_AtomIJNS4_17SM100_MMA_TF32_SSINS_10tfloat32_tESL_fLi64ELi64ELNS4_4UMMA5MajorE0ELSN_0ELNSM_7ScaleInE0ELSO_0EEEEEENS4_6LayoutISC_NS5_IJNSA_ILi0EEESS_SS_EEEEENS5_IJNS4_10UnderscoreESV_SV_EEEEENS4_13SM90_TMA_LOADENS4_14ComposedLayoutINS4_7SwizzleILi3ELi4ELi3EEENS4_18smem_ptr_flag_bitsILi32EEENSR_INS5_IJNSA_ILi8EEESF_EEENS5_IJSF_SB_EEEEEEEvNS4_8identityESY_S18_vS19_EENS_8epilogue10collective18CollectiveEpilogueINS1B_23Sm100TmaWarpSpecializedILi3ELi2ELi16ELb1ELb0EEEJSG_NS5_IJNSR_ISE_SB_EENSR_ISF_SB_EEEEEfSH_fSH_NS1B_6fusion15FusionCallbacksIS1F_NS1J_17LinearCombinationIffffLNS_15FloatRoundStyleE2EEESG_S1I_JEEENS4_5SM1004TMEM4LOAD26SM100_TMEM_LOAD_16dp128b8xESY_S18_NS4_17SM75_U32x4_LDSM_NENS4_14SM90_TMA_STOREES18_NS4_17SM90_U32x4_STSM_NENS4_39AutoVectorizingCopyWithAssumedAlignmentILi128EEEEEEvvEEEEvNT_6ParamsE,"ax",@progbits
	.align	128
.text._ZN7cutlass13device_kernelINS_4gemm6kernel13GemmUniversalIN4cute5tupleIJiiiiEEENS1_10collective13CollectiveMmaINS1_35MainloopSm100TmaUmmaWarpSpecializedILi3ELi2ELi4ENS5_IJNS4_1CILi1EEESB_SB_EEEEENS5_IJNSA_ILi64EEESE_NSA_ILi32EEEEEEfNS5_IJlSB_lEEEfSH_NS4_8TiledMMAINS4_8MMA_AtomIJNS4_17SM100_MMA_TF32_SSINS_10tfloat32_tESL_fLi64ELi64ELNS4_4UMMA5MajorE0ELSN_0ELNSM_7ScaleInE0ELSO_0EEEEEENS4_6LayoutISC_NS5_IJNSA_ILi0EEESS_SS_EEEEENS5_IJNS4_10UnderscoreESV_SV_EEEEENS4_13SM90_TMA_LOADENS4_14ComposedLayoutINS4_7SwizzleILi3ELi4ELi3EEENS4_18smem_ptr_flag_bitsILi32EEENSR_INS5_IJNSA_ILi8EEESF_EEENS5_IJSF_SB_EEEEEEEvNS4_8identityESY_S18_vS19_EENS_8epilogue10collective18CollectiveEpilogueINS1B_23Sm100TmaWarpSpecializedILi3ELi2ELi16ELb1ELb0EEEJSG_NS5_IJNSR_ISE_SB_EENSR_ISF_SB_EEEEEfSH_fSH_NS1B_6fusion15FusionCallbacksIS1F_NS1J_17LinearCombinationIffffLNS_15FloatRoundStyleE2EEESG_S1I_JEEENS4_5SM1004TMEM4LOAD26SM100_TMEM_LOAD_16dp128b8xESY_S18_NS4_17SM75_U32x4_LDSM_NENS4_14SM90_TMA_STOREES18_NS4_17SM90_U32x4_STSM_NENS4_39AutoVectorizingCopyWithAssumedAlignmentILi128EEEEEEvvEEEEvNT_6ParamsE:
        .type           _ZN7cutlass13device_kernelINS_4gemm6kernel13GemmUniversalIN4cute5tupleIJiiiiEEENS1_10collective13CollectiveMmaINS1_35MainloopSm100TmaUmmaWarpSpecializedILi3ELi2ELi4ENS5_IJNS4_1CILi1EEESB_SB_EEEEENS5_IJNSA_ILi64EEESE_NSA_ILi32EEEEEEfNS5_IJlSB_lEEEfSH_NS4_8TiledMMAINS4_8MMA_AtomIJNS4_17SM100_MMA_TF32_SSINS_10tfloat32_tESL_fLi64ELi64ELNS4_4UMMA5MajorE0ELSN_0ELNSM_7ScaleInE0ELSO_0EEEEEENS4_6LayoutISC_NS5_IJNSA_ILi0EEESS_SS_EEEEENS5_IJNS4_10UnderscoreESV_SV_EEEEENS4_13SM90_TMA_LOADENS4_14ComposedLayoutINS4_7SwizzleILi3ELi4ELi3EEENS4_18smem_ptr_flag_bitsILi32EEENSR_INS5_IJNSA_ILi8EEESF_EEENS5_IJSF_SB_EEEEEEEvNS4_8identityESY_S18_vS19_EENS_8epilogue10collective18CollectiveEpilogueINS1B_23Sm100TmaWarpSpecializedILi3ELi2ELi16ELb1ELb0EEEJSG_NS5_IJNSR_ISE_SB_EENSR_ISF_SB_EEEEEfSH_fSH_NS1B_6fusion15FusionCallbacksIS1F_NS1J_17LinearCombinationIffffLNS_15FloatRoundStyleE2EEESG_S1I_JEEENS4_5SM1004TMEM4LOAD26SM100_TMEM_LOAD_16dp128b8xESY_S18_NS4_17SM75_U32x4_LDSM_NENS4_14SM90_TMA_STOREES18_NS4_17SM90_U32x4_STSM_NENS4_39AutoVectorizingCopyWithAssumedAlignmentILi128EEEEEEvvEEEEvNT_6ParamsE,@function
        .size           _ZN7cutlass13device_kernelINS_4gemm6kernel13GemmUniversalIN4cute5tupleIJiiiiEEENS1_10collective13CollectiveMmaINS1_35MainloopSm100TmaUmmaWarpSpecializedILi3ELi2ELi4ENS5_IJNS4_1CILi1EEESB_SB_EEEEENS5_IJNSA_ILi64EEESE_NSA_ILi32EEEEEEfNS5_IJlSB_lEEEfSH_NS4_8TiledMMAINS4_8MMA_AtomIJNS4_17SM100_MMA_TF32_SSINS_10tfloat32_tESL_fLi64ELi64ELNS4_4UMMA5MajorE0ELSN_0ELNSM_7ScaleInE0ELSO_0EEEEEENS4_6LayoutISC_NS5_IJNSA_ILi0EEESS_SS_EEEEENS5_IJNS4_10UnderscoreESV_SV_EEEEENS4_13SM90_TMA_LOADENS4_14ComposedLayoutINS4_7SwizzleILi3ELi4ELi3EEENS4_18smem_ptr_flag_bitsILi32EEENSR_INS5_IJNSA_ILi8EEESF_EEENS5_IJSF_SB_EEEEEEEvNS4_8identityESY_S18_vS19_EENS_8epilogue10collective18CollectiveEpilogueINS1B_23Sm100TmaWarpSpecializedILi3ELi2ELi16ELb1ELb0EEEJSG_NS5_IJNSR_ISE_SB_EENSR_ISF_SB_EEEEEfSH_fSH_NS1B_6fusion15FusionCallbacksIS1F_NS1J_17LinearCombinationIffffLNS_15FloatRoundStyleE2EEESG_S1I_JEEENS4_5SM1004TMEM4LOAD26SM100_TMEM_LOAD_16dp128b8xESY_S18_NS4_17SM75_U32x4_LDSM_NENS4_14SM90_TMA_STOREES18_NS4_17SM90_U32x4_STSM_NENS4_39AutoVectorizingCopyWithAssumedAlignmentILi128EEEEEEvvEEEEvNT_6ParamsE,(.L_x_151 - _ZN7cutlass13device_kernelINS_4gemm6kernel13GemmUniversalIN4cute5tupleIJiiiiEEENS1_10collective13CollectiveMmaINS1_35MainloopSm100TmaUmmaWarpSpecializedILi3ELi2ELi4ENS5_IJNS4_1CILi1EEESB_SB_EEEEENS5_IJNSA_ILi64EEESE_NSA_ILi32EEEEEEfNS5_IJlSB_lEEEfSH_NS4_8TiledMMAINS4_8MMA_AtomIJNS4_17SM100_MMA_TF32_SSINS_10tfloat32_tESL_fLi64ELi64ELNS4_4UMMA5MajorE0ELSN_0ELNSM_7ScaleInE0ELSO_0EEEEEENS4_6LayoutISC_NS5_IJNSA_ILi0EEESS_SS_EEEEENS5_IJNS4_10UnderscoreESV_SV_EEEEENS4_13SM90_TMA_LOADENS4_14ComposedLayoutINS4_7SwizzleILi3ELi4ELi3EEENS4_18smem_ptr_flag_bitsILi32EEENSR_INS5_IJNSA_ILi8EEESF_EEENS5_IJSF_SB_EEEEEEEvNS4_8identityESY_S18_vS19_EENS_8epilogue10collective18CollectiveEpilogueINS1B_23Sm100TmaWarpSpecializedILi3ELi2ELi16ELb1ELb0EEEJSG_NS5_IJNSR_ISE_SB_EENSR_ISF_SB_EEEEEfSH_fSH_NS1B_6fusion15FusionCallbacksIS1F_NS1J_17LinearCombinationIffffLNS_15FloatRoundStyleE2EEESG_S1I_JEEENS4_5SM1004TMEM4LOAD26SM100_TMEM_LOAD_16dp128b8xESY_S18_NS4_17SM75_U32x4_LDSM_NENS4_14SM90_TMA_STOREES18_NS4_17SM90_U32x4_STSM_NENS4_39AutoVectorizingCopyWithAssumedAlignmentILi128EEEEEEvvEEEEvNT_6ParamsE)
        .other          _ZN7cutlass13device_kernelINS_4gemm6kernel13GemmUniversalIN4cute5tupleIJiiiiEEENS1_10collective13CollectiveMmaINS1_35MainloopSm100TmaUmmaWarpSpecializedILi3ELi2ELi4ENS5_IJNS4_1CILi1EEESB_SB_EEEEENS5_IJNSA_ILi64EEESE_NSA_ILi32EEEEEEfNS5_IJlSB_lEEEfSH_NS4_8TiledMMAINS4_8MMA_AtomIJNS4_17SM100_MMA_TF32_SSINS_10tfloat32_tESL_fLi64ELi64ELNS4_4UMMA5MajorE0ELSN_0ELNSM_7ScaleInE0ELSO_0EEEEEENS4_6LayoutISC_NS5_IJNSA_ILi0EEESS_SS_EEEEENS5_IJNS4_10UnderscoreESV_SV_EEEEENS4_13SM90_TMA_LOADENS4_14ComposedLayoutINS4_7SwizzleILi3ELi4ELi3EEENS4_18smem_ptr_flag_bitsILi32EEENSR_INS5_IJNSA_ILi8EEESF_EEENS5_IJSF_SB_EEEEEEEvNS4_8identityESY_S18_vS19_EENS_8epilogue10collective18CollectiveEpilogueINS1B_23Sm100TmaWarpSpecializedILi3ELi2ELi16ELb1ELb0EEEJSG_NS5_IJNSR_ISE_SB_EENSR_ISF_SB_EEEEEfSH_fSH_NS1B_6fusion15FusionCallbacksIS1F_NS1J_17LinearCombinationIffffLNS_15FloatRoundStyleE2EEESG_S1I_JEEENS4_5SM1004TMEM4LOAD26SM100_TMEM_LOAD_16dp128b8xESY_S18_NS4_17SM75_U32x4_LDSM_NENS4_14SM90_TMA_STOREES18_NS4_17SM90_U32x4_STSM_NENS4_39AutoVectorizingCopyWithAssumedAlignmentILi128EEEEEEvvEEEEvNT_6ParamsE,@"STO_CUDA_ENTRY STV_DEFAULT"
_ZN7cutlass13device_kernelINS_4gemm6kernel13GemmUniversalIN4cute5tupleIJiiiiEEENS1_10collective13CollectiveMmaINS1_35MainloopSm100TmaUmmaWarpSpecializedILi3ELi2ELi4ENS5_IJNS4_1CILi1EEESB_SB_EEEEENS5_IJNSA_ILi64EEESE_NSA_ILi32EEEEEEfNS5_IJlSB_lEEEfSH_NS4_8TiledMMAINS4_8MMA_AtomIJNS4_17SM100_MMA_TF32_SSINS_10tfloat32_tESL_fLi64ELi64ELNS4_4UMMA5MajorE0ELSN_0ELNSM_7ScaleInE0ELSO_0EEEEEENS4_6LayoutISC_NS5_IJNSA_ILi0EEESS_SS_EEEEENS5_IJNS4_10UnderscoreESV_SV_EEEEENS4_13SM90_TMA_LOADENS4_14ComposedLayoutINS4_7SwizzleILi3ELi4ELi3EEENS4_18smem_ptr_flag_bitsILi32EEENSR_INS5_IJNSA_ILi8EEESF_EEENS5_IJSF_SB_EEEEEEEvNS4_8identityESY_S18_vS19_EENS_8epilogue10collective18CollectiveEpilogueINS1B_23Sm100TmaWarpSpecializedILi3ELi2ELi16ELb1ELb0EEEJSG_NS5_IJNSR_ISE_SB_EENSR_ISF_SB_EEEEEfSH_fSH_NS1B_6fusion15FusionCallbacksIS1F_NS1J_17LinearCombinationIffffLNS_15FloatRoundStyleE2EEESG_S1I_JEEENS4_5SM1004TMEM4LOAD26SM100_TMEM_LOAD_16dp128b8xESY_S18_NS4_17SM75_U32x4_LDSM_NENS4_14SM90_TMA_STOREES18_NS4_17SM90_U32x4_STSM_NENS4_39AutoVectorizingCopyWithAssumedAlignmentILi128EEEEEEvvEEEEvNT_6ParamsE:
[----:B------:R-:W1:Y:S01]  /*0000*/  LDC R1, c[0x0][0x37c] ;  /* 0x0000df00ff017b82 */ /* 0x000e620000000800 */
[----:B------:R-:W2:Y:S01]  /*0010*/  S2R R75, SR_TID.X ;  /* 0x00000000004b7919 */ /* 0x000ea20000002100 */
[----:B------:R-:W3:Y:S01]  /*0020*/  LDCU.64 UR4, c[0x0][0x890] ;  /* 0x00011200ff0477ac */ /* 0x000ee20008000a00 */
[----:B------:R-:W-:Y:S02]  /*0030*/  PRMT R64, RZ, 0x7610, R64 ;  /* 0x00007610ff407816 */ /* 0x000fe40000000040 */
[----:B------:R-:W-:Y:S01]  /*0040*/  ELECT P5, URZ, PT ;  /* 0x0000000000ff782f */ /* 0x000fe200038a0000 */
[----:B------:R-:W4:Y:S01]  /*0050*/  LDCU.64 UR46, c[0x0][0x358] ;  /* 0x00006b00ff2e77ac */ /* 0x000f220008000a00 */
[----:B---3--:R-:W-:-:S04]  /*0060*/  UISETP.NE.U32.AND UP0, UPT, UR4, URZ, UPT ;  /* 0x000000ff0400728c */ /* 0x008fc8000bf05070 */
[----:B------:R-:W-:Y:S01]  /*0070*/  UISETP.NE.AND.EX UP0, UPT, UR5, URZ, UPT, UP0 ;  /* 0x000000ff0500728c */ /* 0x000fe2000bf05300 */
[----:B--2---:R-:W-:-:S05]  /*0080*/  SHF.R.U32.HI R69, RZ, 0x5, R75 ;  /* 0x00000005ff457819 */ /* 0x004fca000001164b */
[----:B------:R-:W2:Y:S02]  /*0090*/  SHFL.IDX PT, R0, R69, RZ, 0x1f ;  /* 0x00001fff45007589 */ /* 0x000ea400000e0000 */
[----:B--2---:R-:W-:Y:S01]  /*00a0*/  R2UR UR8, R0 ;  /* 0x00000000000872ca */ /* 0x004fe200000e0000 */
[----:B-1--4-:R-:W-:-:S14]  /*00b0*/  BRA.U UP0, `(.L_x_0) ;  /* 0x00000001002c7547 */ /* 0x012fdc000b800000 */
[----:B------:R-:W1:Y:S02]  /*00c0*/  LDCU.64 UR6, c[0x0][0x888] ;  /* 0x00011100ff0677ac */ /* 0x000e640008000a00 */
[----:B-1----:R-:W-:-:S04]  /*00d0*/  UISETP.NE.U32.AND UP0, UPT, UR6, URZ, UPT ;  /* 0x000000ff0600728c */ /* 0x002fc8000bf05070 */
[----:B------:R-:W-:-:S09]  /*00e0*/  UISETP.NE.AND.EX UP0, UPT, UR7, URZ, UPT, UP0 ;  /* 0x000000ff0700728c */ /* 0x000fd2000bf05300 */
[----:B------:R-:W-:Y:S05]  /*00f0*/  BRA.U !UP0, `(.L_x_1) ;  /* 0x0000000108107547 */ /* 0x000fea000b800000 */
[----:B------:R-:W1:Y:S02]  /*0100*/  LDC.64 R2, c[0x0][0x888] ;  /* 0x00022200ff027b82 */ /* 0x000e640000000a00 */
[----:B-1----:R1:W5:Y:S01]  /*0110*/  LDG.E R35, desc[UR46][R2.64] ;  /* 0x0000002e02237981 */ /* 0x002362000c1e1900 */
[----:B------:R-:W-:Y:S01]  /*0120*/  HFMA2 R64, -RZ, RZ, 0, 5.9604644775390625e-08 ;  /* 0x00000001ff407431 */ /* 0x000fe200000001ff */
[----:B------:R-:W-:Y:S05]  /*0130*/  BRA `(.L_x_0) ;  /* 0x00000000000c7947 */ /* 0x000fea0003800000 */
.L_x_1:
[----:B------:R-:W1:Y:S01]  /*0140*/  LDCU UR6, c[0x0][0x880] ;  /* 0x00011000ff0677ac */ /* 0x000e620008000800 */
[----:B------:R-:W-:Y:S01]  /*0150*/  HFMA2 R64, -RZ, RZ, 0, 5.9604644775390625e-08 ;  /* 0x00000001ff407431 */ /* 0x000fe200000001ff */
[----:B-1----:R-:W-:-:S07]  /*0160*/  MOV R35, UR6 ;  /* 0x0000000600237c02 */ /* 0x002fce0008000f00 */
.L_x_0:
[----:B------:R-:W2:Y:S02]  /*0170*/  LDCU.64 UR6, c[0x0][0x8b0] ;  /* 0x00011600ff0677ac */ /* 0x000ea40008000a00 */
[----:B--2---:R-:W-:-:S04]  /*0180*/  UISETP.NE.U32.AND UP0, UPT, UR6, URZ, UPT ;  /* 0x000000ff0600728c */ /* 0x004fc8000bf05070 */
[----:B------:R-:W-:-:S09]  /*0190*/  UISETP.NE.AND.EX UP0, UPT, UR7, URZ, UPT, UP0 ;  /* 0x000000ff0700728c */ /* 0x000fd2000bf05300 */
[----:B------:R-:W-:Y:S05]  /*01a0*/  BRA.U UP0, `(.L_x_2) ;  /* 0x0000000100247547 */ /* 0x000fea000b800000 */
[----:B------:R-:W2:Y:S02]  /*01b0*/  LDCU.64 UR6, c[0x0][0x8a8] ;  /* 0x00011500ff0677ac */ /* 0x000ea40008000a00 */
[----:B--2---:R-:W-:-:S04]  /*01c0*/  UISETP.NE.U32.AND UP0, UPT, UR6, URZ, UPT ;  /* 0x000000ff0600728c */ /* 0x004fc8000bf05070 */
[----:B------:R-:W-:-:S09]  /*01d0*/  UISETP.NE.AND.EX UP0, UPT, UR7, URZ, UPT, UP0 ;  /* 0x000000ff0700728c */ /* 0x000fd2000bf05300 */
[----:B------:R-:W-:Y:S05]  /*01e0*/  BRA.U !UP0, `(.L_x_3) ;  /* 0x00000001080c7547 */ /* 0x000fea000b800000 */
[----:B-1----:R-:W1:Y:S02]  /*01f0*/  LDC.64 R2, c[0x0][0x8a8] ;  /* 0x00022a00ff027b82 */ /* 0x002e640000000a00 */
[----:B-1----:R2:W5:Y:S01]  /*0200*/  LDG.E R33, desc[UR46][R2.64] ;  /* 0x0000002e02217981 */ /* 0x002562000c1e1900 */
[----:B------:R-:W-:Y:S05]  /*0210*/  BRA `(.L_x_2) ;  /* 0x0000000000087947 */ /* 0x000fea0003800000 */
.L_x_3:
[----:B------:R-:W2:Y:S02]  /*0220*/  LDCU UR6, c[0x0][0x8a0] ;  /* 0x00011400ff0677ac */ /* 0x000ea40008000800 */
[----:B--2---:R-:W-:Y:S02]  /*0230*/  MOV R33, UR6 ;  /* 0x0000000600217c02 */ /* 0x004fe40008000f00 */
.L_x_2:
[----:B------:R-:W-:Y:S01]  /*0240*/  IMAD.U32 R0, RZ, RZ, UR8 ;  /* 0x00000008ff007e24 */ /* 0x000fe2000f8e00ff */
[----:B------:R-:W-:Y:S04]  /*0250*/  BSSY.RECONVERGENT B0, `(.L_x_4) ;  /* 0x000000c000007945 */ /* 0x000fe80003800200 */
[C---:B------:R-:W-:Y:S02]  /*0260*/  ISETP.NE.OR P1, PT, R0.reuse, 0x1, !P5 ;  /* 0x000000010000780c */ /* 0x040fe40006f25670 */
[----:B------:R-:W-:-:S11]  /*0270*/  ISETP.NE.OR P0, PT, R0, 0x3, !P5 ;  /* 0x000000030000780c */ /* 0x000fd60006f05670 */
[----:B------:R-:W-:Y:S05]  /*0280*/  @P1 BRA `(.L_x_5) ;  /* 0x0000000000201947 */ /* 0x000fea0003800000 */
[----:B------:R-:W3:Y:S02]  /*0290*/  LDCU.64 UR6, c[0x0][0x348] ;  /* 0x00006900ff0677ac */ /* 0x000ee40008000a00 */
[----:B---3--:R-:W-:Y:S02]  /*02a0*/  UIADD3 UR10, UP1, UPT, UR6, 0x80, URZ ;  /* 0x00000080060a7890 */ /* 0x008fe4000ff3e0ff */
[----:B------:R-:W-:Y:S02]  /*02b0*/  UIADD3 UR6, UP0, UPT, UR6, 0x180, URZ ;  /* 0x0000018006067890 */ /* 0x000fe4000ff1e0ff */
[----:B------:R-:W-:Y:S02]  /*02c0*/  UIADD3.X UR11, UPT, UPT, URZ, UR7, URZ, UP1, !UPT ;  /* 0x00000007ff0b7290 */ /* 0x000fe40008ffe4ff */
[----:B------:R-:W-:-:S07]  /*02d0*/  UIADD3.X UR7, UPT, UPT, URZ, UR7, URZ, UP0, !UPT ;  /* 0x00000007ff077290 */ /* 0x000fce00087fe4ff */
[----:B------:R3:W-:Y:S02]  /*02e0*/  UTMACCTL.PF [UR10] ;  /* 0x000000000a0079b9 */ /* 0x0007e40008040000 */
[----:B------:R3:W-:Y:S02]  /*02f0*/  UTMACCTL.PF [UR6] ;  /* 0x00000000060079b9 */ /* 0x0007e40008040000 */
[----:B---3--:R-:W-:Y:S01]  /*0300*/  NOP ;  /* 0x0000000000007918 */ /* 0x008fe20000000000 */
.L_x_5:
[----:B------:R-:W-:Y:S05]  /*0310*/  BSYNC.RECONVERGENT B0 ;  /* 0x0000000000007941 */ /* 0x000fea0003800200 */
.L_x_4:
[----:B------:R-:W-:Y:S04]  /*0320*/  BSSY.RECONVERGENT B0, `(.L_x_6) ;  /* 0x000000a000007945 */ /* 0x000fe80003800200 */
        /* <DEDUP_REMOVED lines=9> */
.L_x_7:
[----:B------:R-:W-:Y:S05]  /*03c0*/  BSYNC.RECONVERGENT B0 ;  /* 0x0000000000007941 */ /* 0x000fea0003800200 */
.L_x_6:
[----:B------:R-:W3:Y:S01]  /*03d0*/  LDCU.64 UR6, c[0x0][0x888] ;  /* 0x00011100ff0677ac */ /* 0x000ee20008000a00 */
[----:B------:R-:W-:Y:S02]  /*03e0*/  UISETP.EQ.U32.AND UP1, UPT, UR4, URZ, UPT ;  /* 0x000000ff0400728c */ /* 0x000fe4000bf22070 */
[----:B------:R-:W-:Y:S02]  /*03f0*/  UPLOP3.LUT UP2, UPT, UPT, UPT, UPT, 0x80, 0x8 ;  /* 0x000000000008789c */ /* 0x000fe40003f4f070 */
[----:B---3--:R-:W-:-:S04]  /*0400*/  UISETP.NE.U32.AND UP0, UPT, UR6, URZ, UPT ;  /* 0x000000ff0600728c */ /* 0x008fc8000bf05070 */
[----:B------:R-:W-:-:S04]  /*0410*/  UISETP.NE.AND.EX UP0, UPT, UR7, URZ, UPT, UP0 ;  /* 0x000000ff0700728c */ /* 0x000fc8000bf05300 */
[----:B------:R-:W-:-:S04]  /*0420*/  UISETP.EQ.OR.EX UP3, UPT, UR5, URZ, !UP0, UP1 ;  /* 0x000000ff0500728c */ /* 0x000fc8000c762710 */
[----:B------:R-:W-:-:S05]  /*0430*/  UP2UR UR53, UPR, URZ, 0x8 ;  /* 0x00000008ff357883 */ /* 0x000fca0008000000 */
[----:B------:R-:W-:Y:S07]  /*0440*/  BRA.U !UP3, `(.L_x_8) ;  /* 0x000000010b207547 */ /* 0x000fee000b800000 */
[----:B------:R-:W-:Y:S01]  /*0450*/  UISETP.NE.U32.AND UP2, UPT, UR4, URZ, UPT ;  /* 0x000000ff0400728c */ /* 0x000fe2000bf45070 */
[----:B-----5:R-:W-:Y:S01]  /*0460*/  FSETP.NEU.AND P0, PT, R35, RZ, PT ;  /* 0x000000ff2300720b */ /* 0x020fe20003f0d000 */
[----:B------:R-:W-:Y:S02]  /*0470*/  USEL UR4, URZ, 0xffffffff, UP0 ;  /* 0xffffffffff047887 */ /* 0x000fe40008000000 */
[----:B------:R-:W-:-:S10]  /*0480*/  UISETP.NE.AND.EX UP2, UPT, UR5, URZ, UPT, UP2 ;  /* 0x000000ff0500728c */ /* 0x000fd4000bf45320 */
[----:B------:R-:W-:Y:S01]  /*0490*/  VOTEU.ANY UP1, P0 ;  /* 0x0000000000ff7886 */ /* 0x000fe20000020100 */
[----:B------:R-:W-:-:S04]  /*04a0*/  @!UP2 USEL UR4, URZ, 0xffffffff, UP1 ;  /* 0xffffffffff04a887 */ /* 0x000fc80008800000 */
[----:B------:R-:W-:-:S04]  /*04b0*/  ULOP3.LUT UR4, UR4, 0x1, URZ, 0xc0, !UPT ;  /* 0x0000000104047892 */ /* 0x000fc8000f8ec0ff */
[----:B------:R-:W-:-:S11]  /*04c0*/  UISETP.NE.U32.AND UP2, UPT, UR4, 0x1, UPT ;  /* 0x000000010400788c */ /* 0x000fd6000bf45070 */
.L_x_8:
[----:B-12---:R-:W1:Y:S01]  /*04d0*/  SHFL.IDX PT, R2, R69, RZ, 0x1f ;  /* 0x00001fff45027589 */ /* 0x006e6200000e0000 */
[----:B------:R-:W-:-:S04]  /*04e0*/  UISETP.NE.AND UP1, UPT, UR8, 0x2, UPT ;  /* 0x000000020800788c */ /* 0x000fc8000bf25270 */
[----:B------:R-:W-:Y:S01]  /*04f0*/  USEL UR6, URZ, 0x1, UP1 ;  /* 0x00000001ff067887 */ /* 0x000fe20008800000 */
[----:B-1----:R-:W-:-:S13]  /*0500*/  ISETP.NE.AND P0, PT, R2, RZ, PT ;  /* 0x000000ff0200720c */ /* 0x002fda0003f05270 */
[----:B------:R-:W-:Y:S05]  /*0510*/  @P0 BRA `(.L_x_9) ;  /* 0x0000000000400947 */ /* 0x000fea0003800000 */
[----:B------:R-:W1:Y:S01]  /*0520*/  S2UR UR5, SR_CgaCtaId ;  /* 0x00000000000579c3 */ /* 0x000e620000008800 */
[----:B------:R-:W-:Y:S01]  /*0530*/  UMOV UR7, 0x400 ;  /* 0x0000040000077882 */ /* 0x000fe20000000000 */
[----:B------:R-:W-:Y:S01]  /*0540*/  UMOV UR4, 0x1 ;  /* 0x0000000100047882 */ /* 0x000fe20000000000 */
[----:B------:R-:W-:Y:S01]  /*0550*/  ELECT P0, URZ, PT ;  /* 0x0000000000ff782f */ /* 0x000fe20003800000 */
[----:B------:R-:W-:-:S04]  /*0560*/  UIADD3 UR10, UPT, UPT, -UR4, 0x100000, URZ ;  /* 0x00100000040a7890 */ /* 0x000fc8000fffe1ff */
[----:B------:R-:W-:Y:S02]  /*0570*/  USHF.L.U32 UR11, UR10, 0xb, URZ ;  /* 0x0000000b0a0b7899 */ /* 0x000fe400080006ff */
[----:B------:R-:W-:Y:S02]  /*0580*/  USHF.L.U32 UR10, UR10, 0x1, URZ ;  /* 0x000000010a0a7899 */ /* 0x000fe400080006ff */
[----:B-1----:R-:W-:Y:S01]  /*0590*/  ULEA UR5, UR5, UR7, 0x18 ;  /* 0x0000000705057291 */ /* 0x002fe2000f8ec0ff */
[----:B------:R-:W1:Y:S11]  /*05a0*/  FENCE.VIEW.ASYNC.S ;  /* 0x00000000000073c6 */ /* 0x000e760000000000 */
[----:B-1----:R1:W2:Y:S01]  /*05b0*/  SYNCS.EXCH.64 URZ, [UR5], UR10 ;  /* 0x0000000a05ff75b2 */ /* 0x0022a20008000100 */
[----:B------:R1:W3:Y:S01]  /*05c0*/  SYNCS.EXCH.64 URZ, [UR5+0x18], UR10 ;  /* 0x0000180a05ff75b2 */ /* 0x0002e20008000100 */
[----:B------:R1:W4:Y:S01]  /*05d0*/  SYNCS.EXCH.64 URZ, [UR5+0x8], UR10 ;  /* 0x0000080a05ff75b2 */ /* 0x0003220008000100 */
[----:B------:R1:W1:Y:S01]  /*05e0*/  SYNCS.EXCH.64 URZ, [UR5+0x20], UR10 ;  /* 0x0000200a05ff75b2 */ /* 0x0002620008000100 */
[----:B------:R1:W1:Y:S01]  /*05f0*/  SYNCS.EXCH.64 URZ, [UR5+0x10], UR10 ;  /* 0x0000100a05ff75b2 */ /* 0x0002620008000100 */
[----:B------:R1:W1:Y:S01]  /*0600*/  SYNCS.EXCH.64 URZ, [UR5+0x28], UR10 ;  /* 0x0000280a05ff75b2 */ /* 0x0002620008000100 */
[----:B------:R-:W-:Y:S01]  /*0610*/  NOP ;  /* 0x0000000000007918 */ /* 0x000fe20000000000 */
.L_x_9:
[----:B------:R-:W2:Y:S01]  /*0620*/  SHFL.IDX PT, R2, R69, RZ, 0x1f ;  /* 0x00001fff45027589 */ /* 0x000ea200000e0000 */
[----:B------:R-:W-:Y:S01]  /*0630*/  NOP ;  /* 0x0000000000007918 */ /* 0x000fe20000000000 */
[----:B--2---:R-:W-:-:S13]  /*0640*/  ISETP.NE.AND P0, PT, R2, 0x1, PT ;  /* 0x000000010200780c */ /* 0x004fda0003f05270 */
[----:B------:R-:W-:Y:S05]  /*0650*/  @P0 BRA `(.L_x_10) ;  /* 0x0000000000500947 */ /* 0x000fea0003800000 */
[----:B------:R-:W2:Y:S01]  /*0660*/  S2UR UR7, SR_CgaCtaId ;  /* 0x00000000000779c3 */ /* 0x000ea20000008800 */
[----:B------:R-:W-:Y:S01]  /*0670*/  UMOV UR9, 0x400 ;  /* 0x0000040000097882 */ /* 0x000fe20000000000 */
[----:B-1----:R-:W-:Y:S01]  /*0680*/  UMOV UR5, 0x20 ;  /* 0x0000002000057882 */ /* 0x002fe20000000000 */
[----:B------:R-:W-:Y:S01]  /*0690*/  UMOV UR4, 0x80 ;  /* 0x0000008000047882 */ /* 0x000fe20000000000 */
[----:B------:R-:W-:-:S04]  /*06a0*/  UIADD3 UR10, UPT, UPT, -UR5, 0x100000, URZ ;  /* 0x00100000050a7890 */ /* 0x000fc8000fffe1ff */
[----:B------:R-:W-:Y:S02]  /*06b0*/  USHF.L.U32 UR11, UR10, 0xb, URZ ;  /* 0x0000000b0a0b7899 */ /* 0x000fe400080006ff */
[----:B------:R-:W-:Y:S02]  /*06c0*/  USHF.L.U32 UR10, UR10, 0x1, URZ ;  /* 0x000000010a0a7899 */ /* 0x000fe400080006ff */
[----:B------:R-:W-:-:S04]  /*06d0*/  UIADD3 UR4, UPT, UPT, -UR4, 0x100000, URZ ;  /* 0x0010000004047890 */ /* 0x000fc8000fffe1ff */
[----:B------:R-:W-:Y:S02]  /*06e0*/  USHF.L.U32 UR5, UR4, 0xb, URZ ;  /* 0x0000000b04057899 */ /* 0x000fe400080006ff */
[----:B------:R-:W-:Y:S01]  /*06f0*/  USHF.L.U32 UR4, UR4, 0x1, URZ ;  /* 0x0000000104047899 */ /* 0x000fe200080006ff */
[----:B------:R-:W-:Y:S01]  /*0700*/  ELECT P0, URZ, PT ;  /* 0x0000000000ff782f */ /* 0x000fe20003800000 */
[----:B--2---:R-:W-:Y:S01]  /*0710*/  ULEA UR7, UR7, UR9, 0x18 ;  /* 0x0000000907077291 */ /* 0x004fe2000f8ec0ff */
[----:B------:R-:W1:Y:S11]  /*0720*/  FENCE.VIEW.ASYNC.S ;  /* 0x00000000000073c6 */ /* 0x000e760000000000 */
[----:B-1----:R2:W1:Y:S01]  /*0730*/  SYNCS.EXCH.64 URZ, [UR7+0x30], UR10 ;  /* 0x0000300a07ff75b2 */ /* 0x0024620008000100 */
[----:B------:R2:W1:Y:S01]  /*0740*/  SYNCS.EXCH.64 URZ, [UR7+0x48], UR4 ;  /* 0x0000480407ff75b2 */ /* 0x0004620008000100 */
[----:B------:R2:W1:Y:S01]  /*0750*/  SYNCS.EXCH.64 URZ, [UR7+0x38], UR10 ;  /* 0x0000380a07ff75b2 */ /* 0x0004620008000100 */
[----:B------:R2:W1:Y:S01]  /*0760*/  SYNCS.EXCH.64 URZ, [UR7+0x50], UR4 ;  /* 0x0000500407ff75b2 */ /* 0x0004620008000100 */
[----:B------:R2:W1:Y:S01]  /*0770*/  SYNCS.EXCH.64 URZ, [UR7+0x40], UR10 ;  /* 0x0000400a07ff75b2 */ /* 0x0004620008000100 */
[----:B------:R2:W1:Y:S02]  /*0780*/  SYNCS.EXCH.64 URZ, [UR7+0x58], UR4 ;  /* 0x0000580407ff75b2 */ /* 0x0004640008000100 */
[----:B--2---:R-:W-:Y:S01]  /*0790*/  NOP ;  /* 0x0000000000007918 */ /* 0x004fe20000000000 */
.L_x_10:
[----:B------:R-:W2:Y:S01]  /*07a0*/  SHFL.IDX PT, R2, R69, RZ, 0x1f ;  /* 0x00001fff45027589 */ /* 0x000ea200000e0000 */
[----:B------:R-:W-:Y:S01]  /*07b0*/  NOP ;  /* 0x0000000000007918 */ /* 0x000fe20000000000 */
[----:B--2---:R-:W-:-:S13]  /*07c0*/  ISETP.NE.AND P0, PT, R2, 0x3, PT ;  /* 0x000000030200780c */ /* 0x004fda0003f05270 */
[----:B------:R-:W-:Y:S05]  /*07d0*/  @P0 BRA `(.L_x_11) ;  /* 0x0000000000300947 */ /* 0x000fea0003800000 */
[----:B-1----:R-:W1:Y:S01]  /*07e0*/  S2UR UR5, SR_CgaCtaId ;  /* 0x00000000000579c3 */ /* 0x002e620000008800 */
        /* <DEDUP_REMOVED lines=8> */
[----:B-1----:R2:W1:Y:S01]  /*0870*/  SYNCS.EXCH.64 URZ, [UR5+0x60], UR10 ;  /* 0x0000600a05ff75b2 */ /* 0x0024620008000100 */
[----:B------:R2:W1:Y:S02]  /*0880*/  SYNCS.EXCH.64 URZ, [UR5+0x68], UR10 ;  /* 0x0000680a05ff75b2 */ /* 0x0004640008000100 */
[----:B--2---:R-:W-:Y:S01]  /*0890*/  NOP ;  /* 0x0000000000007918 */ /* 0x004fe20000000000 */
.L_x_11:
[----:B------:R-:W2:Y:S01]  /*08a0*/  SHFL.IDX PT, R2, R69, RZ, 0x1f ;  /* 0x00001fff45027589 */ /* 0x000ea200000e0000 */
[----:B------:R-:W-:Y:S01]  /*08b0*/  NOP ;  /* 0x0000000000007918 */ /* 0x000fe20000000000 */
[----:B--2---:R-:W-:-:S13]  /*08c0*/  ISETP.NE.AND P0, PT, R2, 0x4, PT ;  /* 0x000000040200780c */ /* 0x004fda0003f05270 */
[----:B------:R-:W-:Y:S05]  /*08d0*/  @P0 BRA `(.L_x_12) ;  /* 0x00000000004c0947 */ /* 0x000fea0003800000 */
[----:B-1----:R-:W1:Y:S01]  /*08e0*/  S2UR UR5, SR_CgaCtaId ;  /* 0x00000000000579c3 */ /* 0x002e620000008800 */
[----:B------:R-:W-:Y:S01]  /*08f0*/  UMOV UR9, 0x100 ;  /* 0x0000010000097882 */ /* 0x000fe20000000000 */
[----:B------:R-:W-:Y:S01]  /*0900*/  UMOV UR7, 0x400 ;  /* 0x0000040000077882 */ /* 0x000fe20000000000 */
[----:B------:R-:W-:Y:S01]  /*0910*/  USEL UR9, UR9, 0xe0, UP2 ;  /* 0x000000e009097887 */ /* 0x000fe20009000000 */
[----:B------:R-:W-:Y:S01]  /*0920*/  UMOV UR4, 0x1 ;  /* 0x0000000100047882 */ /* 0x000fe20000000000 */
[----:B------:R-:W-:Y:S01]  /*0930*/  ELECT P0, URZ, PT ;  /* 0x0000000000ff782f */ /* 0x000fe20003800000 */
[----:B------:R-:W-:-:S04]  /*0940*/  UIADD3 UR10, UPT, UPT, -UR4, 0x100000, URZ ;  /* 0x00100000040a7890 */ /* 0x000fc8000fffe1ff */
[----:B------:R-:W-:Y:S02]  /*0950*/  USHF.L.U32 UR11, UR10, 0xb, URZ ;  /* 0x0000000b0a0b7899 */ /* 0x000fe400080006ff */
[----:B------:R-:W-:Y:S02]  /*0960*/  USHF.L.U32 UR10, UR10, 0x1, URZ ;  /* 0x000000010a0a7899 */ /* 0x000fe400080006ff */
[----:B------:R-:W-:-:S04]  /*0970*/  UIADD3 UR12, UPT, UPT, -UR9, 0x100000, URZ ;  /* 0x00100000090c7890 */ /* 0x000fc8000fffe1ff */
[----:B------:R-:W-:Y:S02]  /*0980*/  USHF.L.U32 UR13, UR12, 0xb, URZ ;  /* 0x0000000b0c0d7899 */ /* 0x000fe400080006ff */
[----:B------:R-:W-:Y:S02]  /*0990*/  USHF.L.U32 UR12, UR12, 0x1, URZ ;  /* 0x000000010c0c7899 */ /* 0x000fe400080006ff */
[----:B-1----:R-:W-:Y:S01]  /*09a0*/  ULEA UR5, UR5, UR7, 0x18 ;  /* 0x0000000705057291 */ /* 0x002fe2000f8ec0ff */
[----:B------:R-:W1:Y:S11]  /*09b0*/  FENCE.VIEW.ASYNC.S ;  /* 0x00000000000073c6 */ /* 0x000e760000000000 */
[----:B-1----:R2:W1:Y:S01]  /*09c0*/  SYNCS.EXCH.64 URZ, [UR5+0x70], UR10 ;  /* 0x0000700a05ff75b2 */ /* 0x0024620008000100 */
[----:B------:R2:W1:Y:S01]  /*09d0*/  SYNCS.EXCH.64 URZ, [UR5+0x80], UR12 ;  /* 0x0000800c05ff75b2 */ /* 0x0004620008000100 */
[----:B------:R2:W1:Y:S01]  /*09e0*/  SYNCS.EXCH.64 URZ, [UR5+0x78], UR10 ;  /* 0x0000780a05ff75b2 */ /* 0x0004620008000100 */
[----:B------:R2:W1:Y:S02]  /*09f0*/  SYNCS.EXCH.64 URZ, [UR5+0x88], UR12 ;  /* 0x0000880c05ff75b2 */ /* 0x0004640008000100 */
[----:B--2---:R-:W-:Y:S01]  /*0a00*/  NOP ;  /* 0x0000000000007918 */ /* 0x004fe20000000000 */
.L_x_12:
        /* <DEDUP_REMOVED lines=22> */
[----:B------:R2:W1:Y:S01]  /*0b70*/  SYNCS.EXCH.64 URZ, [UR7+0xc0], UR4 ;  /* 0x0000c00407ff75b2 */ /* 0x0004620008000100 */
[----:B------:R2:W1:Y:S01]  /*0b80*/  SYNCS.EXCH.64 URZ, [UR7+0xa8], UR10 ;  /* 0x0000a80a07ff75b2 */ /* 0x0004620008000100 */
[----:B------:R2:W1:Y:S02]  /*0b90*/  SYNCS.EXCH.64 URZ, [UR7+0xc8], UR4 ;  /* 0x0000c80407ff75b2 */ /* 0x0004640008000100 */
[----:B--2---:R-:W-:Y:S01]  /*0ba0*/  NOP ;  /* 0x0000000000007918 */ /* 0x004fe20000000000 */
.L_x_13:
        /* <DEDUP_REMOVED lines=18> */
.L_x_14:
[----:B-1----:R-:W1:Y:S01]  /*0cd0*/  S2UR UR5, SR_CTAID.X ;  /* 0x00000000000579c3 */ /* 0x002e620000002500 */
[----:B------:R-:W-:-:S05]  /*0ce0*/  CS2R.32 R63, SR_CgaSize ;  /* 0x00000000003f7805 */ /* 0x000fca0000008a00 */
[----:B------:R-:W-:-:S05]  /*0cf0*/  IMAD R63, R63, -0xa0, RZ ;  /* 0xffffff603f3f7824 */ /* 0x000fca00078e02ff */
[----:B------:R-:W-:-:S14]  /*0d00*/  R2UR UR9, R63 ;  /* 0x000000003f0972ca */ /* 0x000fdc00000e0000 */
[----:B------:R-:W2:Y:S01]  /*0d10*/  LDCU UR9, c[0x0][UR9+0x2b0] ;  /* 0x00005600090977ac */ /* 0x000ea20008000800 */
[----:B------:R-:W-:Y:S01]  /*0d20*/  NOP ;  /* 0x0000000000007918 */ /* 0x000fe20000000000 */
[----:B------:R-:W-:-:S05]  /*0d30*/  CS2R.32 R63, SR_CgaSize ;  /* 0x00000000003f7805 */ /* 0x000fca0000008a00 */
[----:B------:R-:W-:-:S05]  /*0d40*/  IMAD R63, R63, -0xa0, RZ ;  /* 0xffffff603f3f7824 */ /* 0x000fca00078e02ff */
[----:B------:R-:W-:-:S14]  /*0d50*/  R2UR UR7, R63 ;  /* 0x000000003f0772ca */ /* 0x000fdc00000e0000 */
[----:B------:R-:W3:Y:S01]  /*0d60*/  LDCU UR7, c[0x0][UR7+0x2b4] ;  /* 0x00005680070777ac */ /* 0x000ee20008000800 */
[----:B------:R-:W4:Y:S08]  /*0d70*/  S2UR UR4, SR_CTAID.Y ;  /* 0x00000000000479c3 */ /* 0x000f300000002600 */
[----:B------:R-:W3:Y:S01]  /*0d80*/  LDC R10, c[0x0][0xb24] ;  /* 0x0002c900ff0a7b82 */ /* 0x000ee20000000800 */
[----:B-1----:R-:W-:-:S02]  /*0d90*/  I2FP.F32.U32 R63, UR5 ;  /* 0x00000005003f7c45 */ /* 0x002fc40008201000 */
[----:B------:R-:W-:-:S05]  /*0da0*/  CS2R.32 R3, SR_CgaSize ;  /* 0x0000000000037805 */ /* 0x000fca0000008a00 */
[----:B------:R-:W-:-:S06]  /*0db0*/  IMAD R3, R3, -0xa0, RZ ;  /* 0xffffff6003037824 */ /* 0x000fcc00078e02ff */
[----:B------:R-:W1:Y:S01]  /*0dc0*/  LDC R3, c[0x0][R3+0x2a0] ;  /* 0x0000a80003037b82 */ /* 0x000e620000000800 */
[----:B------:R-:W-:Y:S01]  /*0dd0*/  MOV R15, UR5 ;  /* 0x00000005000f7c02 */ /* 0x000fe20008000f00 */
[----:B--2---:R-:W-:Y:S01]  /*0de0*/  FMUL R63, R63, UR9 ;  /* 0x000000093f3f7c20 */ /* 0x004fe20008400000 */
[----:B----4-:R-:W-:Y:S02]  /*0df0*/  I2FP.F32.U32 R62, UR4 ;  /* 0x00000004003e7c45 */ /* 0x010fe40008201000 */
[----:B------:R-:W-:-:S05]  /*0e00*/  CS2R.32 R2, SR_CgaSize ;  /* 0x0000000000027805 */ /* 0x000fca0000008a00 */
[----:B------:R-:W-:-:S06]  /*0e10*/  IMAD R2, R2, -0xa0, RZ ;  /* 0xffffff6002027824 */ /* 0x000fcc00078e02ff */
[----:B------:R-:W2:Y:S01]  /*0e20*/  LDC R2, c[0x0][R2+0x2a4] ;  /* 0x0000a90002027b82 */ /* 0x000ea20000000800 */
[----:B------:R-:W-:Y:S01]  /*0e30*/  MOV R14, UR4 ;  /* 0x00000004000e7c02 */ /* 0x000fe20008000f00 */
[----:B------:R-:W4:Y:S01]  /*0e40*/  F2I.U32.TRUNC.NTZ R63, R63 ;  /* 0x0000003f003f7305 */ /* 0x000f22000020f000 */
[----:B---3--:R-:W-:-:S05]  /*0e50*/  FMUL R62, R62, UR7 ;  /* 0x000000073e3e7c20 */ /* 0x008fca0008400000 */
[----:B------:R-:W-:Y:S01]  /*0e60*/  BAR.SYNC.DEFER_BLOCKING 0x0 ;  /* 0x0000000000007b1d */ /* 0x000fe20000010000 */
[----:B------:R-:W-:-:S05]  /*0e70*/  ISETP.GE.AND P0, PT, R10, 0x1, PT ;  /* 0x000000010a00780c */ /* 0x000fca0003f06270 */
[----:B------:R-:W3:Y:S02]  /*0e80*/  F2I.U32.TRUNC.NTZ R62, R62 ;  /* 0x0000003e003e7305 */ /* 0x000ee4000020f000 */
[----:B------:R-:W2:Y:S01]  /*0e90*/  S2UR UR36, SR_CTAID.Z ;  /* 0x00000000002479c3 */ /* 0x000ea20000002700 */
[----:B----4-:R-:W-:-:S05]  /*0ea0*/  IADD3 R63, PT, PT, -R63, RZ, RZ ;  /* 0x000000ff3f3f7210 */ /* 0x010fca0007ffe1ff */
[----:B-1----:R-:W-:Y:S01]  /*0eb0*/  IMAD R63, R3, R63, UR5 ;  /* 0x00000005033f7e24 */ /* 0x002fe2000f8e023f */
[----:B---3--:R-:W-:-:S05]  /*0ec0*/  IADD3 R62, PT, PT, -R62, RZ, RZ ;  /* 0x000000ff3e3e7210 */ /* 0x008fca0007ffe1ff */
[----:B--2---:R-:W-:Y:S01]  /*0ed0*/  IMAD R62, R2, R62, UR4 ;  /* 0x00000004023e7e24 */ /* 0x004fe2000f8e023e */
[----:B------:R-:W-:Y:S06]  /*0ee0*/  @!P0 BRA `(.L_x_15) ;  /* 0x0000000000b88947 */ /* 0x000fec0003800000 */
[----:B------:R-:W1:Y:S01]  /*0ef0*/  LDC.64 R4, c[0x0][0xb18] ;  /* 0x0002c600ff047b82 */ /* 0x000e620000000a00 */
[----:B------:R-:W-:-:S07]  /*0f00*/  ISETP.NE.AND P0, PT, R10, 0x1, PT ;  /* 0x000000010a00780c */ /* 0x000fce0003f05270 */
[----:B------:R-:W2:Y:S08]  /*0f10*/  LDC R9, c[0x0][0xb0c] ;  /* 0x0002c300ff097b82 */ /* 0x000eb00000000800 */
[----:B------:R-:W3:Y:S08]  /*0f20*/  LDC R12, c[0x0][0x370] ;  /* 0x0000dc00ff0c7b82 */ /* 0x000ef00000000800 */
[----:B------:R-:W4:Y:S01]  /*0f30*/  LDC R11, c[0x0][0x374] ;  /* 0x0000dd00ff0b7b82 */ /* 0x000f220000000800 */
[----:B-1----:R-:W-:-:S07]  /*0f40*/  ISETP.NE.AND P1, PT, R4, 0x1, PT ;  /* 0x000000010400780c */ /* 0x002fce0003f25270 */
[----:B------:R-:W3:Y:S01]  /*0f50*/  LDC.64 R6, c[0x0][0xb10] ;  /* 0x0002c400ff067b82 */ /* 0x000ee20000000a00 */
[----:B--2---:R-:W-:-:S07]  /*0f60*/  ISETP.NE.AND P2, PT, R9, 0x1, PT ;  /* 0x000000010900780c */ /* 0x004fce0003f45270 */
[----:B------:R-:W1:Y:S08]  /*0f70*/  LDC R8, c[0x0][0xb20] ;  /* 0x0002c800ff087b82 */ /* 0x000e700000000800 */
[----:B------:R-:W2:Y:S01]  /*0f80*/  LDC.64 R2, c[0x0][0xb28] ;  /* 0x0002ca00ff027b82 */ /* 0x000ea20000000a00 */
[----:B----4-:R-:W-:-:S04]  /*0f90*/  IMAD.HI.U32 R13, R11, R5, RZ ;  /* 0x000000050b0d7227 */ /* 0x010fc800078e00ff */
[----:B------:R-:W-:-:S04]  /*0fa0*/  IMAD.HI.U32 R5, R14, R5, RZ ;  /* 0x000000050e057227 */ /* 0x000fc800078e00ff */
[----:B---3--:R-:W-:-:S05]  /*0fb0*/  IMAD.HI.U32 R16, R12, R6, RZ ;  /* 0x000000060c107227 */ /* 0x008fca00078e00ff */
[-C--:B------:R-:W-:Y:S01]  /*0fc0*/  @P2 SHF.R.U32.HI R12, RZ, R7.reuse, R16 ;  /* 0x00000007ff0c2219 */ /* 0x080fe20000011610 */
[----:B------:R-:W-:Y:S01]  /*0fd0*/  IMAD.HI.U32 R16, R15, R6, RZ ;  /* 0x000000060f107227 */ /* 0x000fe200078e00ff */
[-C--:B-1----:R-:W-:Y:S02]  /*0fe0*/  @P1 SHF.R.U32.HI R11, RZ, R8.reuse, R13 ;  /* 0x00000008ff0b1219 */ /* 0x082fe4000001160d */
[----:B------:R-:W-:Y:S02]  /*0ff0*/  SHF.R.U32.HI R5, RZ, R8, R5 ;  /* 0x00000008ff057219 */ /* 0x000fe40000011605 */
[----:B------:R-:W-:Y:S02]  /*1000*/  SHF.R.U32.HI R16, RZ, R7, R16 ;  /* 0x00000007ff107219 */ /* 0x000fe40000011610 */
[----:B------:R-:W-:Y:S01]  /*1010*/  SEL R5, R14, R5, !P1 ;  /* 0x000000050e057207 */ /* 0x000fe20004800000 */
[----:B--2---:R-:W-:Y:S01]  /*1020*/  IMAD.HI.U32 R13, R11, R2, RZ ;  /* 0x000000020b0d7227 */ /* 0x004fe200078e00ff */
[----:B------:R-:W-:-:S03]  /*1030*/  SEL R16, R15, R16, !P2 ;  /* 0x000000100f107207 */ /* 0x000fc60005000000 */
[----:B------:R-:W-:Y:S01]  /*1040*/  IMAD.HI.U32 R6, R12, R2, RZ ;  /* 0x000000020c067227 */ /* 0x000fe200078e00ff */
[----:B------:R-:W-:-:S04]  /*1050*/  @P0 SHF.R.U32.HI R11, RZ, R3, R13 ;  /* 0x00000003ff0b0219 */ /* 0x000fc8000001160d */
[----:B------:R-:W-:Y:S01]  /*1060*/  @P0 SHF.R.U32.HI R12, RZ, R3, R6 ;  /* 0x00000003ff0c0219 */ /* 0x000fe20000011606 */
[----:B------:R-:W-:-:S04]  /*1070*/  IMAD R11, R11, R10, RZ ;  /* 0x0000000a0b0b7224 */ /* 0x000fc800078e02ff */
[----:B------:R-:W-:Y:S01]  /*1080*/  IMAD R6, R12, R10, RZ ;  /* 0x0000000a0c067224 */ /* 0x000fe200078e02ff */
[----:B------:R-:W-:-:S04]  /*1090*/  ISETP.GE.AND P1, PT, R5, R11, PT ;  /* 0x0000000b0500720c */ /* 0x000fc80003f26270 */
[----:B------:R-:W-:Y:S01]  /*10a0*/  ISETP.GE.OR P1, PT, R16, R6, P1 ;  /* 0x000000061000720c */ /* 0x000fe20000f26670 */
[----:B------:R-:W-:-:S05]  /*10b0*/  IMAD.HI.U32 R6, R5, R2, RZ ;  /* 0x0000000205067227 */ /* 0x000fca00078e00ff */
[----:B------:R-:W-:-:S04]  /*10c0*/  SHF.R.U32.HI R6, RZ, R3, R6 ;  /* 0x00000003ff067219 */ /* 0x000fc80000011606 */
[----:B------:R-:W-:-:S03]  /*10d0*/  SEL R6, R5, R6, !P0 ;  /* 0x0000000605067207 */ /* 0x000fc60004000000 */
[----:B------:R-:W-:Y:S01]  /*10e0*/  @!P1 IMAD.HI.U32 R7, R16, R2, RZ ;  /* 0x0000000210079227 */ /* 0x000fe200078e00ff */
[----:B------:R-:W-:-:S04]  /*10f0*/  IADD3 R2, PT, PT, -R6, RZ, RZ ;  /* 0x000000ff06027210 */ /* 0x000fc80007ffe1ff */
[----:B------:R-:W-:Y:S01]  /*1100*/  @!P1 SHF.R.U32.HI R3, RZ, R3, R7 ;  /* 0x00000003ff039219 */ /* 0x000fe20000011607 */
[----:B------:R-:W-:Y:S01]  /*1110*/  IMAD R2, R10, R2, R5 ;  /* 0x000000020a027224 */ /* 0x000fe200078e0205 */
[----:B------:R-:W-:Y:S02]  /*1120*/  IADD3 R7, PT, PT, -R5, RZ, RZ ;  /* 0x000000ff05077210 */ /* 0x000fe40007ffe1ff */
[----:B------:R-:W-:-:S03]  /*1130*/  @!P1 SEL R3, R16, R3, !P0 ;  /* 0x0000000310039207 */ /* 0x000fc60004000000 */
[----:B------:R-:W-:Y:S02]  /*1140*/  IMAD R7, R4, R7, R14 ;  /* 0x0000000704077224 */ /* 0x000fe400078e020e */
[--C-:B------:R-:W-:Y:S02]  /*1150*/  @!P1 IMAD.IADD R6, R6, 0x1, -R3.reuse ;  /* 0x0000000106069824 */ /* 0x100fe400078e0a03 */
[----:B------:R-:W-:Y:S01]  /*1160*/  @!P1 IMAD R3, R2, R12, R3 ;  /* 0x0000000c02039224 */ /* 0x000fe200078e0203 */
[----:B------:R-:W-:Y:S01]  /*1170*/  IADD3 R2, PT, PT, -R16, RZ, RZ ;  /* 0x000000ff10027210 */ /* 0x000fe20007ffe1ff */
[----:B------:R-:W-:Y:S02]  /*1180*/  @!P1 IMAD R5, R6, R10, R16 ;  /* 0x0000000a06059224 */ /* 0x000fe400078e0210 */
[----:B------:R-:W-:Y:S02]  /*1190*/  @!P1 IMAD.MOV.U32 R16, RZ, RZ, R3 ;  /* 0x000000ffff109224 */ /* 0x000fe400078e0003 */
[----:B------:R-:W-:-:S02]  /*11a0*/  IMAD R2, R9, R2, R15 ;  /* 0x0000000209027224 */ /* 0x000fc400078e020f */
[----:B------:R-:W-:Y:S02]  /*11b0*/  IMAD R14, R5, R4, R7 ;  /* 0x00000004050e7224 */ /* 0x000fe400078e0207 */
[----:B------:R-:W-:Y:S02]  /*11c0*/  IMAD R15, R16, R9, R2 ;  /* 0x00000009100f7224 */ /* 0x000fe400078e0202 */
.L_x_15:
[----:B------:R-:W1:Y:S01]  /*11d0*/  LDCU UR4, c[0x0][0xb30] ;  /* 0x00016600ff0477ac */ /* 0x000e620008000800 */
[----:B------:R-:W2:Y:S08]  /*11e0*/  S2UR UR37, SR_CgaCtaId ;  /* 0x00000000002579c3 */ /* 0x000eb00000008800 */
[----:B------:R-:W3:Y:S01]  /*11f0*/  LDC R26, c[0x0][0xb24] ;  /* 0x0002c900ff1a7b82 */ /* 0x000ee20000000800 */
[----:B-1----:R-:W-:-:S09]  /*1200*/  UISETP.NE.AND UP1, UPT, UR4, 0x1, UPT ;  /* 0x000000010400788c */ /* 0x002fd2000bf25270 */
[----:B--2---:R-:W-:Y:S05]  /*1210*/  BRA.U UP1, `(.L_x_16) ;  /* 0x0000000101407547 */ /* 0x004fea000b800000 */
[----:B------:R-:W1:Y:S08]  /*1220*/  LDC.64 R4, c[0x0][0xb10] ;  /* 0x0002c400ff047b82 */ /* 0x000e700000000a00 */
[----:B------:R-:W2:Y:S08]  /*1230*/  LDC.64 R2, c[0x0][0xb18] ;  /* 0x0002c600ff027b82 */ /* 0x000eb00000000a00 */
[----:B------:R-:W4:Y:S08]  /*1240*/  LDC R6, c[0x0][0xb20] ;  /* 0x0002c800ff067b82 */ /* 0x000f300000000800 */
[----:B------:R-:W3:Y:S01]  /*1250*/  LDC R7, c[0x0][0xb0c] ;  /* 0x0002c300ff077b82 */ /* 0x000ee20000000800 */
[----:B-1----:R-:W-:-:S05]  /*1260*/  IMAD.HI.U32 R4, R15, R4, RZ ;  /* 0x000000040f047227 */ /* 0x002fca00078e00ff */
[----:B------:R-:W-:Y:S01]  /*1270*/  SHF.R.U32.HI R4, RZ, R5, R4 ;  /* 0x00000005ff047219 */ /* 0x000fe20000011604 */
[----:B--2---:R-:W-:Y:S01]  /*1280*/  IMAD.HI.U32 R3, R14, R3, RZ ;  /* 0x000000030e037227 */ /* 0x004fe200078e00ff */
[----:B------:R-:W-:-:S04]  /*1290*/  ISETP.NE.AND P0, PT, R2, 0x1, PT ;  /* 0x000000010200780c */ /* 0x000fc80003f05270 */
[----:B----4-:R-:W-:-:S04]  /*12a0*/  SHF.R.U32.HI R3, RZ, R6, R3 ;  /* 0x00000006ff037219 */ /* 0x010fc80000011603 */
[----:B------:R-:W-:Y:S02]  /*12b0*/  SEL R3, R14, R3, !P0 ;  /* 0x000000030e037207 */ /* 0x000fe40004000000 */
[----:B---3--:R-:W-:-:S04]  /*12c0*/  ISETP.NE.AND P1, PT, R7, 0x1, PT ;  /* 0x000000010700780c */ /* 0x008fc80003f25270 */
[----:B------:R-:W-:-:S05]  /*12d0*/  SEL R4, R15, R4, !P1 ;  /* 0x000000040f047207 */ /* 0x000fca0004800000 */
[----:B------:R-:W-:Y:S02]  /*12e0*/  IMAD.IADD R5, R3, 0x1, -R4 ;  /* 0x0000000103057824 */ /* 0x000fe400078e0a04 */
[----:B------:R-:W-:Y:S02]  /*12f0*/  IMAD.IADD R3, R4, 0x1, -R3 ;  /* 0x0000000104037824 */ /* 0x000fe400078e0a03 */
[----:B------:R-:W-:Y:S02]  /*1300*/  IMAD R15, R5, R7, R15 ;  /* 0x00000007050f7224 */ /* 0x000fe400078e020f */
[----:B------:R-:W-:-:S07]  /*1310*/  IMAD R14, R3, R2, R14 ;  /* 0x00000002030e7224 */ /* 0x000fce00078e020e */
.L_x_16:
[----:B------:R-:W-:Y:S01]  /*1320*/  BAR.SYNC.DEFER_BLOCKING 0x0 ;  /* 0x0000000000007b1d */ /* 0x000fe20000010000 */
[----:B------:R-:W-:Y:S01]  /*1330*/  UISETP.NE.AND UP1, UPT, UR8, 0x2, UPT ;  /* 0x000000020800788c */ /* 0x000fe2000bf25270 */
[----:B------:R-:W-:Y:S02]  /*1340*/  ISETP.NE.OR P5, PT, R0, 0x2, !P5 ;  /* 0x000000020000780c */ /* 0x000fe40006fa5670 */
[----:B------:R-:W-:-:S06]  /*1350*/  LOP3.LUT R2, R75, 0x1f, RZ, 0xc0, !PT ;  /* 0x0000001f4b027812 */ /* 0x000fcc00078ec0ff */
[----:B------:R-:W-:Y:S05]  /*1360*/  BRA.U UP1, `(.L_x_17) ;  /* 0x0000001101307547 */ /* 0x000fea000b800000 */
[----:B------:R-:W1:Y:S01]  /*1370*/  LDCU UR13, c[0x0][0x38c] ;  /* 0x00007180ff0d77ac */ /* 0x000e620008000800 */
[----:B------:R-:W2:Y:S01]  /*1380*/  LDC R8, c[0x0][0x370] ;  /* 0x0000dc00ff087b82 */ /* 0x000ea20000000800 */
[----:B------:R-:W-:Y:S01]  /*1390*/  PLOP3.LUT P1, PT, PT, PT, UP2, 0x80, 0x8 ;  /* 0x000000000008781c */ /* 0x000fe20003f2f028 */
[----:B------:R-:W-:Y:S01]  /*13a0*/  IMAD.MOV.U32 R17, RZ, RZ, 0x1 ;  /* 0x00000001ff117424 */ /* 0x000fe200078e00ff */
[----:B------:R-:W-:Y:S01]  /*13b0*/  ISETP.EQ.OR P4, PT, R2, RZ, P5 ;  /* 0x000000ff0200720c */ /* 0x000fe20002f82670 */
[----:B------:R-:W-:Y:S01]  /*13c0*/  IMAD.MOV.U32 R16, RZ, RZ, RZ ;  /* 0x000000ffff107224 */ /* 0x000fe200078e00ff */
[----:B------:R-:W-:Y:S02]  /*13d0*/  PLOP3.LUT P1, PT, P1, PT, PT, 0x8, 0x80 ;  /* 0x000000000080781c */ /* 0x000fe40000f2e170 */
[----:B------:R-:W-:Y:S01]  /*13e0*/  CS2R R12, SRZ ;  /* 0x00000000000c7805 */ /* 0x000fe2000001ff00 */
[----:B------:R-:W-:Y:S01]  /*13f0*/  IMAD.MOV.U32 R11, RZ, RZ, 0x1 ;  /* 0x00000001ff0b7424 */ /* 0x000fe200078e00ff */
[----:B------:R-:W4:Y:S01]  /*1400*/  LDC R0, c[0x0][0x374] ;  /* 0x0000dd00ff007b82 */ /* 0x000f220000000800 */
[----:B------:R-:W2:Y:S01]  /*1410*/  LDCU.64 UR22, c[0x0][0x348] ;  /* 0x00006900ff1677ac */ /* 0x000ea20008000a00 */
[----:B------:R-:W-:Y:S01]  /*1420*/  UMOV UR6, URZ ;  /* 0x000000ff00067c82 */ /* 0x000fe20008000000 */
[----:B-1----:R-:W-:-:S04]  /*1430*/  UIADD3 UR5, UPT, UPT, UR13, 0x1f, URZ ;  /* 0x0000001f0d057890 */ /* 0x002fc8000fffe0ff */
[----:B------:R-:W-:-:S04]  /*1440*/  USHF.R.S32.HI UR4, URZ, 0x1f, UR5 ;  /* 0x0000001fff047899 */ /* 0x000fc80008011405 */
[----:B------:R-:W-:-:S04]  /*1450*/  ULEA.HI UR4, UR4, UR5, URZ, 0x5 ;  /* 0x0000000504047291 */ /* 0x000fc8000f8f28ff */
[----:B------:R-:W-:Y:S02]  /*1460*/  USHF.R.S32.HI UR15, URZ, 0x5, UR4 ;  /* 0x00000005ff0f7899 */ /* 0x000fe40008011404 */
[----:B------:R-:W-:Y:S02]  /*1470*/  UIADD3 UR4, UPT, UPT, UR13, -0x1, URZ ;  /* 0xffffffff0d047890 */ /* 0x000fe4000fffe0ff */
[----:B------:R-:W-:Y:S02]  /*1480*/  UISETP.LT.U32.AND UP0, UPT, UR15, 0x3, UPT ;  /* 0x000000030f00788c */ /* 0x000fe4000bf01070 */
[----:B------:R-:W-:Y:S02]  /*1490*/  UISETP.GE.U32.AND UP1, UPT, UR4, -0x3f, UPT ;  /* 0xffffffc10400788c */ /* 0x000fe4000bf26070 */
[----:B------:R-:W-:Y:S02]  /*14a0*/  USEL UR14, UR15, 0x3, UP0 ;  /* 0x000000030f0e7887 */ /* 0x000fe40008000000 */
[----:B------:R-:W-:-:S02]  /*14b0*/  UIADD3 UR13, UPT, UPT, UR13, 0x3e, URZ ;  /* 0x0000003e0d0d7890 */ /* 0x000fc4000fffe0ff */
[----:B------:R-:W-:Y:S02]  /*14c0*/  UIADD3 UR5, UPT, UPT, UR14, -0x1, URZ ;  /* 0xffffffff0e057890 */ /* 0x000fe4000fffe0ff */
[----:B------:R-:W-:-:S03]  /*14d0*/  UIADD3 UR7, UPT, UPT, UR15, -UR14, URZ ;  /* 0x8000000e0f077290 */ /* 0x000fc6000fffe0ff */
[----:B------:R-:W-:-:S04]  /*14e0*/  @UP1 UIADD3 UR5, UPT, UPT, UR14, URZ, URZ ;  /* 0x000000ff0e051290 */ /* 0x000fc8000fffe0ff */
[----:B--2---:R-:W-:-:S12]  /*14f0*/  UIADD3 UR5, UPT, UPT, UR5, 0x1, URZ ;  /* 0x0000000105057890 */ /* 0x004fd8000fffe0ff */
.L_x_35:
[----:B------:R-:W-:Y:S01]  /*1500*/  UISETP.NE.AND UP0, UPT, UR37, URZ, UPT ;  /* 0x000000ff2500728c */ /* 0x000fe2000bf05270 */
[----:B------:R-:W1:Y:S08]  /*1510*/  S2UR UR37, SR_CgaCtaId ;  /* 0x00000000002579c3 */ /* 0x000e700000008800 */
[----:B------:R-:W-:Y:S05]  /*1520*/  BRA.U UP0, `(.L_x_18) ;  /* 0x0000000100347547 */ /* 0x000fea000b800000 */
[----:B------:R-:W2:Y:S01]  /*1530*/  S2R R2, SR_CgaCtaId ;  /* 0x0000000000027919 */ /* 0x000ea20000008800 */
[----:B------:R-:W-:-:S04]  /*1540*/  MOV R3, 0x400 ;  /* 0x0000040000037802 */ /* 0x000fc80000000f00 */
[----:B--2---:R-:W-:Y:S02]  /*1550*/  LEA R2, R2, R3, 0x18 ;  /* 0x0000000302027211 */ /* 0x004fe400078ec0ff */
[----:B------:R-:W-:-:S03]  /*1560*/  SHF.L.U32 R3, R11, 0x1f, RZ ;  /* 0x0000001f0b037819 */ /* 0x000fc600000006ff */
[----:B------:R-:W-:-:S04]  /*1570*/  IMAD R2, R12, 0x8, R2 ;  /* 0x000000080c027824 */ /* 0x000fc800078e0202 */
[----:B------:R-:W2:Y:S02]  /*1580*/  SYNCS.PHASECHK.TRANS64.TRYWAIT P0, [R2+URZ+0xe0], R3 ;  /* 0x0000e003020075a7 */ /* 0x000ea400080011ff */
[----:B--2---:R-:W-:Y:S05]  /*1590*/  @!P0 BRA `(.L_x_19) ;  /* 0x0000005400748947 */ /* 0x004fea0003800000 */
.L_x_114:
[----:B------:R-:W-:Y:S01]  /*15a0*/  VIADD R12, R12, 0x1 ;  /* 0x000000010c0c7836 */ /* 0x000fe20000000000 */
[----:B------:R2:W-:Y:S04]  /*15b0*/  SYNCS.ARRIVE.TRANS64.A1T0 RZ, [R2+URZ+0xd0], RZ ;  /* 0x0000d0ff02ff79a7 */ /* 0x0005e800081000ff */
[----:B------:R-:W-:-:S04]  /*15c0*/  ISETP.NE.AND P0, PT, R12, 0x2, PT ;  /* 0x000000020c00780c */ /* 0x000fc80003f05270 */
[----:B------:R-:W-:Y:S02]  /*15d0*/  SEL R12, R12, RZ, P0 ;  /* 0x000000ff0c0c7207 */ /* 0x000fe40000000000 */
[----:B--2---:R-:W-:-:S04]  /*15e0*/  SEL R2, RZ, 0x1, P0 ;  /* 0x00000001ff027807 */ /* 0x004fc80000000000 */
[----:B------:R-:W-:-:S07]  /*15f0*/  LOP3.LUT R11, R11, R2, RZ, 0x3c, !PT ;  /* 0x000000020b0b7212 */ /* 0x000fce00078e3cff */
.L_x_18:
[----:B------:R-:W-:Y:S01]  /*1600*/  UMOV UR4, 0x400 ;  /* 0x0000040000047882 */ /* 0x000fe20000000000 */
[----:B------:R-:W-:Y:S01]  /*1610*/  SHF.L.U32 R2, R17, 0x1f, RZ ;  /* 0x0000001f11027819 */ /* 0x000fe200000006ff */
[----:B-1----:R-:W-:Y:S01]  /*1620*/  ULEA UR4, UR37, UR4, 0x18 ;  /* 0x0000000425047291 */ /* 0x002fe2000f8ec0ff */
[----:B------:R-:W-:Y:S01]  /*1630*/  R2UR UR35, R15 ;  /* 0x000000000f2372ca */ /* 0x000fe200000e0000 */
[----:B------:R-:W-:Y:S01]  /*1640*/  UISETP.GE.U32.AND UP0, UPT, UR13, 0x3f, UPT ;  /* 0x0000003f0d00788c */ /* 0x000fe2000bf06070 */
[----:B------:R-:W-:Y:S01]  /*1650*/  R2UR UR11, R14 ;  /* 0x000000000e0b72ca */ /* 0x000fe200000e0000 */
[----:B------:R-:W-:Y:S01]  /*1660*/  ULEA UR8, UR6, UR4, 0x3 ;  /* 0x0000000406087291 */ /* 0x000fe2000f8e18ff */
[----:B------:R-:W-:-:S08]  /*1670*/  UMOV UR24, URZ ;  /* 0x000000ff00187c82 */ /* 0x000fd00008000000 */
[----:B------:R1:W2:Y:S01]  /*1680*/  SYNCS.PHASECHK.TRANS64.TRYWAIT P0, [UR8+0x18], R2 ;  /* 0x00001802ff0075a7 */ /* 0x0002a20008001108 */
[----:B------:R-:W-:Y:S02]  /*1690*/  USHF.L.U32 UR35, UR35, 0x6, URZ ;  /* 0x0000000623237899 */ /* 0x000fe400080006ff */
[----:B------:R-:W-:Y:S01]  /*16a0*/  USHF.L.U32 UR11, UR11, 0x6, URZ ;  /* 0x000000060b0b7899 */ /* 0x000fe200080006ff */
[----:B------:R-:W-:Y:S11]  /*16b0*/  BRA.U !UP0, `(.L_x_20) ;  /* 0x0000000108a47547 */ /* 0x000ff6000b800000 */
[----:B------:R-:W-:Y:S01]  /*16c0*/  UMOV UR16, URZ ;  /* 0x000000ff00107c82 */ /* 0x000fe20008000000 */
[----:B------:R-:W-:-:S05]  /*16d0*/  UMOV UR17, UR6 ;  /* 0x0000000600117c82 */ /* 0x000fca0008000000 */
.L_x_25:
[----:B-1----:R-:W-:Y:S01]  /*16e0*/  ULEA UR33, UR17, UR4, 0x3 ;  /* 0x0000000411217291 */ /* 0x002fe2000f8e18ff */
[----:B--2---:R-:W-:Y:S01]  /*16f0*/  @!P5 MOV R3, 0x4000 ;  /* 0x000040000003d802 */ /* 0x004fe20000000f00 */
[----:B--2---:R-:W-:Y:S10]  /*1700*/  @P0 BRA `(.L_x_21) ;  /* 0x00000000000c0947 */ /* 0x004ff40003800000 */
[----:B------:R-:W-:-:S04]  /*1710*/  SHF.L.U32 R4, R17, 0x1f, RZ ;  /* 0x0000001f11047819 */ /* 0x000fc800000006ff */
[----:B------:R-:W2:Y:S02]  /*1720*/  SYNCS.PHASECHK.TRANS64.TRYWAIT P0, [UR33+0x18], R4 ;  /* 0x00001804ff0075a7 */ /* 0x000ea40008001121 */
[----:B--2---:R-:W-:Y:S05]  /*1730*/  @!P0 BRA `(.L_x_22) ;  /* 0x0000005400208947 */ /* 0x004fea0003800000 */
.L_x_21:
[----:B------:R2:W-:Y:S01]  /*1740*/  @!P5 SYNCS.ARRIVE.TRANS64 RZ, [UR33], R3 ;  /* 0x00000003ffffd9a7 */ /* 0x0005e20008000021 */
[----:B------:R-:W-:Y:S04]  /*1750*/  BSSY.RECONVERGENT B0, `(.L_x_23) ;  /* 0x0000003000007945 */ /* 0x000fe80003800200 */
[----:B------:R-:W-:Y:S05]  /*1760*/  @P4 BRA `(.L_x_24) ;  /* 0x0000000000044947 */ /* 0x000fea0003800000 */
[----:B------:R-:W-:Y:S05]  /*1770*/  BPT.TRAP 0x1 ;  /* 0x000000040000795c */ /* 0x000fea0000300000 */
.L_x_24:
[----:B------:R-:W-:Y:S05]  /*1780*/  BSYNC.RECONVERGENT B0 ;  /* 0x0000000000007941 */ /* 0x000fea0003800200 */
.L_x_23:
[----:B------:R-:W-:Y:S02]  /*1790*/  UIADD3 UR6, UPT, UPT, UR17, 0x1, URZ ;  /* 0x0000000111067890 */ /* 0x000fe4000fffe0ff */
[----:B------:R-:W-:Y:S02]  /*17a0*/  UIADD3 UR26, UP1, UPT, UR22, 0x80, URZ ;  /* 0x00000080161a7890 */ /* 0x000fe4000ff3e0ff */
[----:B------:R-:W-:Y:S02]  /*17b0*/  UISETP.NE.AND UP0, UPT, UR6, 0x3, UPT ;  /* 0x000000030600788c */ /* 0x000fe4000bf05270 */
[----:B------:R-:W-:Y:S02]  /*17c0*/  USHF.L.U32 UR34, UR16, 0x5, URZ ;  /* 0x0000000510227899 */ /* 0x000fe400080006ff */
[----:B------:R-:W-:Y:S02]  /*17d0*/  USEL UR9, URZ, 0x1, UP0 ;  /* 0x00000001ff097887 */ /* 0x000fe40008000000 */
[----:B------:R-:W-:-:S02]  /*17e0*/  USEL UR6, UR6, URZ, UP0 ;  /* 0x000000ff06067287 */ /* 0x000fc40008000000 */
[----:B------:R-:W-:Y:S02]  /*17f0*/  UIADD3 UR20, UP0, UPT, UR22, 0x180, URZ ;  /* 0x0000018016147890 */ /* 0x000fe4000ff1e0ff */
[----:B------:R-:W-:Y:S01]  /*1800*/  ULEA UR8, UR6, UR4, 0x3 ;  /* 0x0000000406087291 */ /* 0x000fe2000f8e18ff */
[----:B------:R-:W-:Y:S01]  /*1810*/  LOP3.LUT R17, R17, UR9, RZ, 0x3c, !PT ;  /* 0x0000000911117c12 */ /* 0x000fe2000f8e3cff */
[----:B------:R-:W-:Y:S02]  /*1820*/  UIADD3.X UR27, UPT, UPT, URZ, UR23, URZ, UP1, !UPT ;  /* 0x00000017ff1b7290 */ /* 0x000fe40008ffe4ff */
[----:B------:R-:W-:Y:S01]  /*1830*/  UIADD3.X UR21, UPT, UPT, URZ, UR23, URZ, UP0, !UPT ;  /* 0x00000017ff157290 */ /* 0x000fe200087fe4ff */
[----:B-1----:R-:W-:Y:S01]  /*1840*/  SHF.L.U32 R2, R17, 0x1f, RZ ;  /* 0x0000001f11027819 */ /* 0x002fe200000006ff */
[----:B------:R-:W-:Y:S01]  /*1850*/  UMOV UR18, 0x0 ;  /* 0x0000000000127882 */ /* 0x000fe20000000000 */
[----:B------:R-:W-:Y:S01]  /*1860*/  UMOV UR19, 0x10000000 ;  /* 0x1000000000137882 */ /* 0x000fe20000000000 */
[----:B------:R-:W-:Y:S01]  /*1870*/  UMOV UR12, UR36 ;  /* 0x00000024000c7c82 */ /* 0x000fe20008000000 */
[----:B------:R1:W1:Y:S01]  /*1880*/  SYNCS.PHASECHK.TRANS64.TRYWAIT P0, [UR8+0x18], R2 ;  /* 0x00001802ff0075a7 */ /* 0x0002620008001108 */
[----:B------:R-:W-:Y:S01]  /*1890*/  ULEA UR8, UR17, UR4, 0xd ;  /* 0x0000000411087291 */ /* 0x000fe2000f8e68ff */
[----:B------:R-:W-:Y:S01]  /*18a0*/  UMOV UR9, UR33 ;  /* 0x0000002100097c82 */ /* 0x000fe20008000000 */
[----:B------:R-:W-:-:S02]  /*18b0*/  UMOV UR10, UR34 ;  /* 0x00000022000a7c82 */ /* 0x000fc40008000000 */
[----:B------:R-:W-:Y:S02]  /*18c0*/  UIADD3 UR32, UPT, UPT, UR8, 0x6800, URZ ;  /* 0x0000680008207890 */ /* 0x000fe4000fffe0ff */
[----:B------:R-:W-:Y:S02]  /*18d0*/  UIADD3 UR8, UPT, UPT, UR8, 0xc800, URZ ;  /* 0x0000c80008087890 */ /* 0x000fe4000fffe0ff */
[----:B------:R-:W-:Y:S01]  /*18e0*/  UIADD3 UR16, UPT, UPT, UR16, 0x1, URZ ;  /* 0x0000000110107890 */ /* 0x000fe2000fffe0ff */
[----:B------:R-:W-:Y:S01]  /*18f0*/  UMOV UR24, UR5 ;  /* 0x0000000500187c82 */ /* 0x000fe20008000000 */
[----:B------:R-:W-:Y:S02]  /*1900*/  UMOV UR17, UR6 ;  /* 0x0000000600117c82 */ /* 0x000fe40008000000 */
[----:B------:R-:W-:Y:S01]  /*1910*/  UISETP.NE.AND UP0, UPT, UR16, UR5, UPT ;  /* 0x000000051000728c */ /* 0x000fe2000bf05270 */
[----:B------:R1:W-:Y:S02]  /*1920*/  UTMALDG.3D [UR32], [UR26], desc[UR18] ;  /* 0x000012201a0075b4 */ /* 0x0003e40008011000 */
[----:B------:R1:W-:Y:S06]  /*1930*/  UTMALDG.3D [UR8], [UR20], desc[UR18] ;  /* 0x00001208140075b4 */ /* 0x0003ec0008011000 */
[----:B------:R-:W-:Y:S05]  /*1940*/  BRA.U UP0, `(.L_x_25) ;  /* 0xfffffffd00647547 */ /* 0x000fea000b83ffff */
.L_x_20:
[----:B-1----:R-:W-:Y:S01]  /*1950*/  ULEA UR8, UR6, UR4, 0x3 ;  /* 0x0000000406087291 */ /* 0x002fe2000f8e18ff */
[----:B------:R-:W-:Y:S01]  /*1960*/  SHF.L.U32 R2, R17, 0x1f, RZ ;  /* 0x0000001f11027819 */ /* 0x000fe200000006ff */
[----:B------:R-:W-:Y:S01]  /*1970*/  @!P1 SYNCS.ARRIVE.TRANS64.A1T0 RZ, [UR4+0x68], RZ ;  /* 0x000068ffffff99a7 */ /* 0x000fe20008100004 */
[----:B------:R-:W-:-:S06]  /*1980*/  UISETP.GT.AND UP0, UPT, UR15, UR14, UPT ;  /* 0x0000000e0f00728c */ /* 0x000fcc000bf04270 */
[----:B--2---:R1:W2:Y:S03]  /*1990*/  SYNCS.PHASECHK.TRANS64.TRYWAIT P0, [UR8+0x18], R2 ;  /* 0x00001802ff0075a7 */ /* 0x0042a60008001108 */
[----:B------:R-:W-:Y:S05]  /*19a0*/  BRA.U !UP0, `(.L_x_26) ;  /* 0x0000000108a87547 */ /* 0x000fea000b800000 */
[----:B------:R-:W-:Y:S01]  /*19b0*/  UIADD3 UR21, UPT, UPT, UR7, UR24, URZ ;  /* 0x0000001807157290 */ /* 0x000fe2000fffe0ff */
[----:B------:R-:W-:-:S11]  /*19c0*/  UMOV UR25, UR6 ;  /* 0x0000000600197c82 */ /* 0x000fd60008000000 */
.L_x_31:
[----:B-1----:R-:W-:Y:S01]  /*19d0*/  ULEA UR17, UR25, UR4, 0x3 ;  /* 0x0000000419117291 */ /* 0x002fe2000f8e18ff */
[----:B--2---:R-:W-:Y:S01]  /*19e0*/  @!P5 MOV R3, 0x4000 ;  /* 0x000040000003d802 */ /* 0x004fe20000000f00 */
[----:B--2---:R-:W-:Y:S10]  /*19f0*/  @P0 BRA `(.L_x_27) ;  /* 0x00000000000c0947 */ /* 0x004ff40003800000 */
[----:B------:R-:W-:-:S04]  /*1a00*/  SHF.L.U32 R4, R17, 0x1f, RZ ;  /* 0x0000001f11047819 */ /* 0x000fc800000006ff */
[----:B------:R-:W2:Y:S02]  /*1a10*/  SYNCS.PHASECHK.TRANS64.TRYWAIT P0, [UR17+0x18], R4 ;  /* 0x00001804ff0075a7 */ /* 0x000ea40008001111 */
[----:B--2---:R-:W-:Y:S05]  /*1a20*/  @!P0 BRA `(.L_x_28) ;  /* 0x00000050007c8947 */ /* 0x004fea0003800000 */
.L_x_27:
[----:B------:R2:W-:Y:S01]  /*1a30*/  @!P5 SYNCS.ARRIVE.TRANS64 RZ, [UR17], R3 ;  /* 0x00000003ffffd9a7 */ /* 0x0005e20008000011 */
[----:B------:R-:W-:Y:S04]  /*1a40*/  BSSY.RECONVERGENT B0, `(.L_x_29) ;  /* 0x0000003000007945 */ /* 0x000fe80003800200 */
[----:B------:R-:W-:Y:S05]  /*1a50*/  @P4 BRA `(.L_x_30) ;  /* 0x0000000000044947 */ /* 0x000fea0003800000 */
[----:B------:R-:W-:Y:S05]  /*1a60*/  BPT.TRAP 0x1 ;  /* 0x000000040000795c */ /* 0x000fea0000300000 */
.L_x_30:
[----:B------:R-:W-:Y:S05]  /*1a70*/  BSYNC.RECONVERGENT B0 ;  /* 0x0000000000007941 */ /* 0x000fea0003800200 */
.L_x_29:
        /* <DEDUP_REMOVED lines=20> */
[----:B------:R-:W-:Y:S01]  /*1bc0*/  UIADD3 UR8, UPT, UPT, UR8, 0xc800, URZ ;  /* 0x0000c80008087890 */ /* 0x000fe2000fffe0ff */
[----:B------:R-:W-:Y:S01]  /*1bd0*/  UMOV UR9, UR17 ;  /* 0x0000001100097c82 */ /* 0x000fe20008000000 */
[----:B------:R-:W-:Y:S01]  /*1be0*/  UMOV UR10, UR18 ;  /* 0x00000012000a7c82 */ /* 0x000fe20008000000 */
[----:B------:R-:W-:Y:S01]  /*1bf0*/  UIADD3 UR24, UPT, UPT, UR24, 0x1, URZ ;  /* 0x0000000118187890 */ /* 0x000fe2000fffe0ff */
[----:B------:R-:W-:-:S03]  /*1c00*/  UMOV UR25, UR6 ;  /* 0x0000000600197c82 */ /* 0x000fc60008000000 */
[----:B------:R1:W-:Y:S01]  /*1c10*/  UTMALDG.3D [UR16], [UR30], desc[UR26] ;  /* 0x00001a101e0075b4 */ /* 0x0003e20008011000 */
[----:B------:R-:W-:Y:S01]  /*1c20*/  UISETP.NE.AND UP0, UPT, UR24, UR21, UPT ;  /* 0x000000151800728c */ /* 0x000fe2000bf05270 */
[----:B------:R1:W-:Y:S08]  /*1c30*/  UTMALDG.3D [UR8], [UR28], desc[UR26] ;  /* 0x00001a081c0075b4 */ /* 0x0003f00008011000 */
[----:B------:R-:W-:Y:S05]  /*1c40*/  BRA.U UP0, `(.L_x_31) ;  /* 0xfffffffd00607547 */ /* 0x000fea000b83ffff */
.L_x_26:
[C---:B-1----:R-:W-:Y:S01]  /*1c50*/  LEA R2, R16.reuse, UR4, 0x3 ;  /* 0x0000000410027c11 */ /* 0x042fe2000f8e18ff */
[----:B------:R-:W-:Y:S01]  /*1c60*/  NOP ;  /* 0x0000000000007918 */ /* 0x000fe20000000000 */
[----:B--2---:R-:W-:Y:S02]  /*1c70*/  SHF.L.U32 R3, R13, 0x1f, RZ ;  /* 0x0000001f0d037819 */ /* 0x004fe400000006ff */
[----:B------:R-:W-:Y:S02]  /*1c80*/  LEA R4, R16, UR4, 0x4 ;  /* 0x0000000410047c11 */ /* 0x000fe4000f8e20ff */
[----:B------:R-:W1:Y:S02]  /*1c90*/  SYNCS.PHASECHK.TRANS64.TRYWAIT P0, [R2+URZ+0x70], R3 ;  /* 0x00007003020075a7 */ /* 0x000e6400080011ff */
[----:B-1----:R-:W-:Y:S05]  /*1ca0*/  @!P0 BRA `(.L_x_32) ;  /* 0x0000004c00f48947 */ /* 0x002fea0003800000 */
.L_x_117:
[----:B------:R-:W2:Y:S01]  /*1cb0*/  LDS.128 R4, [R4+0x100] ;  /* 0x0001000004047984 */ /* 0x000ea20000000c00 */
[----:B---3--:R-:W-:Y:S01]  /*1cc0*/  ISETP.GE.AND P0, PT, R26, 0x1, PT ;  /* 0x000000011a00780c */ /* 0x008fe20003f06270 */
[----:B-1----:R-:W-:Y:S01]  /*1cd0*/  VIADD R2, R2, 0x80 ;  /* 0x0000008002027836 */ /* 0x002fe20000000000 */
[----:B------:R-:W-:Y:S01]  /*1ce0*/  @!PT LDS RZ, [RZ] ;  /* 0x00000000fffff984 */ /* 0x000fe20000000800 */
[----:B------:R-:W-:Y:S01]  /*1cf0*/  @!PT LDS RZ, [RZ] ;  /* 0x00000000fffff984 */ /* 0x000fe20000000800 */
[----:B------:R-:W-:Y:S01]  /*1d00*/  @!PT LDS RZ, [RZ] ;  /* 0x00000000fffff984 */ /* 0x000fe20000000800 */
[----:B------:R-:W-:Y:S01]  /*1d10*/  @!PT LDS RZ, [RZ] ;  /* 0x00000000fffff984 */ /* 0x000fe20000000800 */
[----:B------:R1:W-:Y:S06]  /*1d20*/  MEMBAR.ALL.CTA ;  /* 0x0000000000007992 */ /* 0x0003ec0000008000 */
[----:B-1----:R-:W1:Y:S01]  /*1d30*/  FENCE.VIEW.ASYNC.S ;  /* 0x00000000000073c6 */ /* 0x002e620000000000 */
[----:B------:R-:W-:-:S04]  /*1d40*/  PRMT R2, RZ, 0x654, R2 ;  /* 0x00000654ff027816 */ /* 0x000fc80000000002 */
[----:B-1----:R1:W-:Y:S01]  /*1d50*/  SYNCS.ARRIVE.TRANS64.RED.A1T0 RZ, [R2+URZ], RZ ;  /* 0x000000ff02ff79a7 */ /* 0x0023e200081004ff */
[----:B--2---:R-:W-:-:S13]  /*1d60*/  LOP3.LUT P2, RZ, R6, 0x1, RZ, 0xc0, !PT ;  /* 0x0000000106ff7812 */ /* 0x004fda000784c0ff */
[----:B------:R-:W-:Y:S01]  /*1d70*/  @P2 SHF.R.U32.HI R3, RZ, 0x10, R5 ;  /* 0x00000010ff032819 */ /* 0x000fe20000011605 */
[----:B------:R-:W-:Y:S01]  /*1d80*/  VOTEU.ANY UP0, P2 ;  /* 0x0000000000ff7886 */ /* 0x000fe20001000100 */
[----:B------:R-:W-:Y:S02]  /*1d90*/  @P2 MOV R10, R4 ;  /* 0x00000004000a2202 */ /* 0x000fe40000000f00 */
[----:B------:R-:W-:Y:S02]  /*1da0*/  @P2 R2UR.BROADCAST UR8, R3 ;  /* 0x00000000030822ca */ /* 0x000fe400008e0000 */
[----:B------:R-:W-:-:S11]  /*1db0*/  @P2 LOP3.LUT R9, R5, 0xffff, RZ, 0xc0, !PT ;  /* 0x0000ffff05092812 */ /* 0x000fd600078ec0ff */
[----:B------:R-:W-:Y:S01]  /*1dc0*/  @UP0 UMOV UR36, UR8 ;  /* 0x0000000800240c82 */ /* 0x000fe20008000000 */
[----:B-1----:R-:W-:Y:S05]  /*1dd0*/  @!P0 BRA `(.L_x_33) ;  /* 0x0000000000b88947 */ /* 0x002fea0003800000 */
[----:B------:R-:W4:Y:S01]  /*1de0*/  LDC.64 R4, c[0x0][0xb18] ;  /* 0x0002c600ff047b82 */ /* 0x000f220000000a00 */
[----:B------:R-:W-:-:S07]  /*1df0*/  ISETP.NE.AND P3, PT, R26, 0x1, PT ;  /* 0x000000011a00780c */ /* 0x000fce0003f65270 */
[----:B------:R-:W1:Y:S08]  /*1e00*/  LDC.64 R6, c[0x0][0xb10] ;  /* 0x0002c400ff067b82 */ /* 0x000e700000000a00 */
[----:B------:R-:W2:Y:S08]  /*1e10*/  LDC R14, c[0x0][0xb20] ;  /* 0x0002c800ff0e7b82 */ /* 0x000eb00000000800 */
[----:B------:R-:W3:Y:S01]  /*1e20*/  LDC R15, c[0x0][0xb0c] ;  /* 0x0002c300ff0f7b82 */ /* 0x000ee20000000800 */
[----:B----4-:R-:W-:Y:S01]  /*1e30*/  IMAD.HI.U32 R19, R0, R5, RZ ;  /* 0x0000000500137227 */ /* 0x010fe200078e00ff */
[----:B------:R-:W-:-:S03]  /*1e40*/  ISETP.NE.AND P0, PT, R4, 0x1, PT ;  /* 0x000000010400780c */ /* 0x000fc60003f05270 */
[----:B------:R-:W-:-:S03]  /*1e50*/  IMAD.HI.U32 R5, R9, R5, RZ ;  /* 0x0000000509057227 */ /* 0x000fc600078e00ff */
[----:B------:R-:W4:Y:S01]  /*1e60*/  LDC.64 R2, c[0x0][0xb28] ;  /* 0x0002ca00ff027b82 */ /* 0x000f220000000a00 */
[----:B-1----:R-:W-:-:S04]  /*1e70*/  IMAD.HI.U32 R20, R8, R6, RZ ;  /* 0x0000000608147227 */ /* 0x002fc800078e00ff */
[----:B------:R-:W-:Y:S01]  /*1e80*/  IMAD.HI.U32 R21, R10, R6, RZ ;  /* 0x000000060a157227 */ /* 0x000fe200078e00ff */
[----:B------:R-:W-:Y:S02]  /*1e90*/  SHF.R.U32.HI R20, RZ, R7, R20 ;  /* 0x00000007ff147219 */ /* 0x000fe40000011614 */
[-C--:B--2---:R-:W-:Y:S02]  /*1ea0*/  SHF.R.U32.HI R19, RZ, R14.reuse, R19 ;  /* 0x0000000eff137219 */ /* 0x084fe40000011613 */
[----:B------:R-:W-:Y:S02]  /*1eb0*/  SHF.R.U32.HI R5, RZ, R14, R5 ;  /* 0x0000000eff057219 */ /* 0x000fe40000011605 */
[----:B------:R-:W-:Y:S02]  /*1ec0*/  SEL R19, R0, R19, !P0 ;  /* 0x0000001300137207 */ /* 0x000fe40004000000 */
[----:B------:R-:W-:Y:S02]  /*1ed0*/  SHF.R.U32.HI R21, RZ, R7, R21 ;  /* 0x00000007ff157219 */ /* 0x000fe40000011615 */
[----:B---3--:R-:W-:-:S02]  /*1ee0*/  ISETP.NE.AND P1, PT, R15, 0x1, PT ;  /* 0x000000010f00780c */ /* 0x008fc40003f25270 */
[----:B------:R-:W-:Y:S02]  /*1ef0*/  SEL R5, R9, R5, !P0 ;  /* 0x0000000509057207 */ /* 0x000fe40004000000 */
[----:B------:R-:W-:Y:S02]  /*1f00*/  SEL R20, R8, R20, !P1 ;  /* 0x0000001408147207 */ /* 0x000fe40004800000 */
[----:B------:R-:W-:Y:S01]  /*1f10*/  SEL R21, R10, R21, !P1 ;  /* 0x000000150a157207 */ /* 0x000fe20004800000 */
[----:B----4-:R-:W-:-:S04]  /*1f20*/  IMAD.HI.U32 R18, R19, R2, RZ ;  /* 0x0000000213127227 */ /* 0x010fc800078e00ff */
        /* <DEDUP_REMOVED lines=10> */
[----:B------:R-:W-:-:S04]  /*1fd0*/  @!P0 IMAD.HI.U32 R7, R21, R2, RZ ;  /* 0x0000000215078227 */ /* 0x000fc800078e00ff */
[----:B------:R-:W-:Y:S01]  /*1fe0*/  IMAD.MOV R2, RZ, RZ, -R6 ;  /* 0x000000ffff027224 */ /* 0x000fe200078e0a06 */
[----:B------:R-:W-:Y:S02]  /*1ff0*/  @!P0 SHF.R.U32.HI R3, RZ, R3, R7 ;  /* 0x00000003ff038219 */ /* 0x000fe40000011607 */
[----:B------:R-:W-:Y:S01]  /*2000*/  IADD3 R7, PT, PT, -R5, RZ, RZ ;  /* 0x000000ff05077210 */ /* 0x000fe20007ffe1ff */
[----:B------:R-:W-:Y:S01]  /*2010*/  IMAD R2, R26, R2, R5 ;  /* 0x000000021a027224 */ /* 0x000fe200078e0205 */
        /* <DEDUP_REMOVED lines=10> */
.L_x_33:
[----:B------:R-:W1:Y:S02]  /*20c0*/  LDCU UR8, c[0x0][0xb30] ;  /* 0x00016600ff0877ac */ /* 0x000e640008000800 */
[----:B-1----:R-:W-:-:S09]  /*20d0*/  UISETP.NE.AND UP0, UPT, UR8, 0x1, UPT ;  /* 0x000000010800788c */ /* 0x002fd2000bf05270 */
[----:B------:R-:W-:Y:S05]  /*20e0*/  BRA.U UP0, `(.L_x_34) ;  /* 0x0000000100407547 */ /* 0x000fea000b800000 */
[----:B------:R-:W1:Y:S08]  /*20f0*/  LDC.64 R4, c[0x0][0xb10] ;  /* 0x0002c400ff047b82 */ /* 0x000e700000000a00 */
[----:B------:R-:W2:Y:S08]  /*2100*/  LDC.64 R2, c[0x0][0xb18] ;  /* 0x0002c600ff027b82 */ /* 0x000eb00000000a00 */
[----:B------:R-:W3:Y:S08]  /*2110*/  LDC R6, c[0x0][0xb20] ;  /* 0x0002c800ff067b82 */ /* 0x000ef00000000800 */
[----:B------:R-:W4:Y:S01]  /*2120*/  LDC R7, c[0x0][0xb0c] ;  /* 0x0002c300ff077b82 */ /* 0x000f220000000800 */
[----:B-1----:R-:W-:-:S05]  /*2130*/  IMAD.HI.U32 R4, R10, R4, RZ ;  /* 0x000000040a047227 */ /* 0x002fca00078e00ff */
[----:B------:R-:W-:Y:S01]  /*2140*/  SHF.R.U32.HI R4, RZ, R5, R4 ;  /* 0x00000005ff047219 */ /* 0x000fe20000011604 */
[----:B--2---:R-:W-:Y:S01]  /*2150*/  IMAD.HI.U32 R3, R9, R3, RZ ;  /* 0x0000000309037227 */ /* 0x004fe200078e00ff */
[----:B------:R-:W-:-:S04]  /*2160*/  ISETP.NE.AND P0, PT, R2, 0x1, PT ;  /* 0x000000010200780c */ /* 0x000fc80003f05270 */
[----:B---3--:R-:W-:-:S04]  /*2170*/  SHF.R.U32.HI R3, RZ, R6, R3 ;  /* 0x00000006ff037219 */ /* 0x008fc80000011603 */
[----:B------:R-:W-:Y:S02]  /*2180*/  SEL R3, R9, R3, !P0 ;  /* 0x0000000309037207 */ /* 0x000fe40004000000 */
[----:B----4-:R-:W-:-:S04]  /*2190*/  ISETP.NE.AND P1, PT, R7, 0x1, PT ;  /* 0x000000010700780c */ /* 0x010fc80003f25270 */
[----:B------:R-:W-:-:S05]  /*21a0*/  SEL R4, R10, R4, !P1 ;  /* 0x000000040a047207 */ /* 0x000fca0004800000 */
[----:B------:R-:W-:Y:S02]  /*21b0*/  IMAD.IADD R5, R3, 0x1, -R4 ;  /* 0x0000000103057824 */ /* 0x000fe400078e0a04 */
[----:B------:R-:W-:Y:S02]  /*21c0*/  IMAD.IADD R3, R4, 0x1, -R3 ;  /* 0x0000000104037824 */ /* 0x000fe400078e0a03 */
[----:B------:R-:W-:Y:S02]  /*21d0*/  IMAD R10, R5, R7, R10 ;  /* 0x00000007050a7224 */ /* 0x000fe400078e020a */
[----:B------:R-:W-:-:S07]  /*21e0*/  IMAD R9, R3, R2, R9 ;  /* 0x0000000203097224 */ /* 0x000fce00078e0209 */
.L_x_34:
[----:B------:R-:W-:Y:S01]  /*21f0*/  VIADD R16, R16, 0x1 ;  /* 0x0000000110107836 */ /* 0x000fe20000000000 */
[----:B------:R-:W-:Y:S01]  /*2200*/  PLOP3.LUT P1, PT, PT, PT, PT, 0x80, 0x8 ;  /* 0x000000000008781c */ /* 0x000fe20003f2f070 */
[----:B------:R-:W-:Y:S02]  /*2210*/  IMAD.IADD R15, R10, 0x1, R63 ;  /* 0x000000010a0f7824 */ /* 0x000fe400078e023f */
[----:B------:R-:W-:Y:S01]  /*2220*/  IMAD.IADD R14, R9, 0x1, R62 ;  /* 0x00000001090e7824 */ /* 0x000fe200078e023e */
[----:B------:R-:W-:-:S04]  /*2230*/  ISETP.NE.AND P0, PT, R16, 0x2, PT ;  /* 0x000000021000780c */ /* 0x000fc80003f05270 */
[----:B------:R-:W-:Y:S02]  /*2240*/  SEL R2, RZ, 0x1, P0 ;  /* 0x00000001ff027807 */ /* 0x000fe40000000000 */
[----:B------:R-:W-:Y:S02]  /*2250*/  SEL R16, R16, RZ, P0 ;  /* 0x000000ff10107207 */ /* 0x000fe40000000000 */
[----:B------:R-:W-:Y:S01]  /*2260*/  LOP3.LUT R13, R13, R2, RZ, 0x3c, !PT ;  /* 0x000000020d0d7212 */ /* 0x000fe200078e3cff */
[----:B------:R-:W-:Y:S06]  /*2270*/  @P2 BRA `(.L_x_35) ;  /* 0xfffffff000a02947 */ /* 0x000fec000383ffff */
[----:B------:R-:W-:Y:S01]  /*2280*/  UIADD3 UR4, UPT, UPT, UR4, 0x18, URZ ;  /* 0x0000001804047890 */ /* 0x000fe2000fffe0ff */
[----:B------:R-:W-:-:S03]  /*2290*/  SHF.L.U32 R2, R17, 0x1f, RZ ;  /* 0x0000001f11027819 */ /* 0x000fc600000006ff */
[----:B------:R-:W-:-:S09]  /*22a0*/  ULEA UR5, UR6, UR4, 0x3 ;  /* 0x0000000406057291 */ /* 0x000fd2000f8e18ff */
[----:B------:R-:W1:Y:S02]  /*22b0*/  SYNCS.PHASECHK.TRANS64.TRYWAIT P0, [UR5], R2 ;  /* 0x00000002ff0075a7 */ /* 0x000e640008001105 */
[----:B-1----:R-:W-:Y:S05]  /*22c0*/  @!P0 BRA `(.L_x_36) ;  /* 0x0000004800808947 */ /* 0x002fea0003800000 */
.L_x_119:
[----:B------:R-:W-:-:S04]  /*22d0*/  UIADD3 UR6, UPT, UPT, UR6, 0x1, URZ ;  /* 0x0000000106067890 */ /* 0x000fc8000fffe0ff */
[----:B------:R-:W-:-:S04]  /*22e0*/  UISETP.NE.AND UP0, UPT, UR6, 0x3, UPT ;  /* 0x000000030600788c */ /* 0x000fc8000bf05270 */
[----:B------:R-:W-:Y:S02]  /*22f0*/  USEL UR7, URZ, 0x1, UP0 ;  /* 0x00000001ff077887 */ /* 0x000fe40008000000 */
[----:B------:R-:W-:-:S04]  /*2300*/  USEL UR6, UR6, URZ, UP0 ;  /* 0x000000ff06067287 */ /* 0x000fc80008000000 */
[----:B------:R-:W-:Y:S01]  /*2310*/  ULEA UR5, UR6, UR4, 0x3 ;  /* 0x0000000406057291 */ /* 0x000fe2000f8e18ff */
[----:B------:R-:W-:-:S04]  /*2320*/  LOP3.LUT R17, R17, UR7, RZ, 0x3c, !PT ;  /* 0x0000000711117c12 */ /* 0x000fc8000f8e3cff */
[----:B-1----:R-:W-:-:S04]  /*2330*/  SHF.L.U32 R2, R17, 0x1f, RZ ;  /* 0x0000001f11027819 */ /* 0x002fc800000006ff */
[----:B------:R-:W1:Y:S02]  /*2340*/  SYNCS.PHASECHK.TRANS64.TRYWAIT P0, [UR5], R2 ;  /* 0x00000002ff0075a7 */ /* 0x000e640008001105 */
[----:B-1----:R-:W-:Y:S05]  /*2350*/  @!P0 BRA `(.L_x_37) ;  /* 0x0000004800748947 */ /* 0x002fea0003800000 */
.L_x_121:
[----:B------:R-:W-:-:S04]  /*2360*/  UIADD3 UR6, UPT, UPT, UR6, 0x1, URZ ;  /* 0x0000000106067890 */ /* 0x000fc8000fffe0ff */
[----:B------:R-:W-:-:S04]  /*2370*/  UISETP.NE.AND UP0, UPT, UR6, 0x3, UPT ;  /* 0x000000030600788c */ /* 0x000fc8000bf05270 */
[----:B------:R-:W-:Y:S02]  /*2380*/  USEL UR5, URZ, 0x1, UP0 ;  /* 0x00000001ff057887 */ /* 0x000fe40008000000 */
[----:B------:R-:W-:-:S04]  /*2390*/  USEL UR6, UR6, URZ, UP0 ;  /* 0x000000ff06067287 */ /* 0x000fc80008000000 */
[----:B------:R-:W-:Y:S01]  /*23a0*/  ULEA UR6, UR6, UR4, 0x3 ;  /* 0x0000000406067291 */ /* 0x000fe2000f8e18ff */
[----:B-1----:R-:W-:-:S04]  /*23b0*/  LOP3.LUT R2, R17, UR5, RZ, 0x3c, !PT ;  /* 0x0000000511027c12 */ /* 0x002fc8000f8e3cff */
[----:B------:R-:W-:Y:S01]  /*23c0*/  SHF.L.U32 R2, R2, 0x1f, RZ ;  /* 0x0000001f02027819 */ /* 0x000fe200000006ff */
[----:B----4-:R-:W-:-:S07]  /*23d0*/  IMAD.U32 R0, RZ, RZ, UR6 ;  /* 0x00000006ff007e24 */ /* 0x010fce000f8e00ff */
.L_x_38:
[----:B-1----:R1:W2:Y:S02]  /*23e0*/  SYNCS.PHASECHK.TRANS64.TRYWAIT P0, [R0+URZ], R2 ;  /* 0x00000002000075a7 */ /* 0x0022a400080011ff */
[----:B--2---:R-:W-:Y:S05]  /*23f0*/  @!P0 NANOSLEEP.SYNCS 0x989680 ;  /* 0x009896800000895d */ /* 0x004fea0003900000 */
[----:B------:R-:W2:Y:S02]  /*2400*/  @!P0 SYNCS.PHASECHK.TRANS64 P0, [R0+URZ], R2 ;  /* 0x00000002000085a7 */ /* 0x000ea400080010ff */
[----:B--2---:R-:W-:Y:S05]  /*2410*/  @P0 EXIT ;  /* 0x000000000000094d */ /* 0x004fea0003800000 */
[----:B------:R-:W-:Y:S05]  /*2420*/  BRA `(.L_x_38) ;  /* 0xfffffffc00ec7947 */ /* 0x000fea000383ffff */
.L_x_17:
[----:B------:R-:W-:-:S04]  /*2430*/  UISETP.NE.AND UP1, UPT, UR37, URZ, UPT ;  /* 0x000000ff2500728c */ /* 0x000fc8000bf25270 */
[----:B------:R-:W-:-:S09]  /*2440*/  UISETP.NE.OR UP1, UPT, UR8, 0x1, UP1 ;  /* 0x000000010800788c */ /* 0x000fd20008f25670 */
[----:B------:R-:W-:Y:S05]  /*2450*/  BRA.U UP1, `(.L_x_39) ;  /* 0x0000000501487547 */ /* 0x000fea000b800000 */
[----:B------:R-:W-:Y:S01]  /*2460*/  ISETP.NE.AND P2, PT, R2, RZ, PT ;  /* 0x000000ff0200720c */ /* 0x000fe20003f45270 */
[----:B------:R-:W-:Y:S01]  /*2470*/  IMAD.MOV.U32 R12, RZ, RZ, 0x1 ;  /* 0x00000001ff0c7424 */ /* 0x000fe200078e00ff */
[----:B------:R-:W-:Y:S02]  /*2480*/  CS2R R10, SRZ ;  /* 0x00000000000a7805 */ /* 0x000fe4000001ff00 */
[----:B------:R-:W-:Y:S01]  /*2490*/  CS2R R8, SRZ ;  /* 0x0000000000087805 */ /* 0x000fe2000001ff00 */
[----:B------:R-:W-:Y:S01]  /*24a0*/  UMOV UR4, 0x400 ;  /* 0x0000040000047882 */ /* 0x000fe20000000000 */
[----:B------:R-:W-:Y:S01]  /*24b0*/  UMOV UR6, URZ ;  /* 0x000000ff00067c82 */ /* 0x000fe20008000000 */
[----:B------:R-:W-:-:S12]  /*24c0*/  ULEA UR37, UR37, UR4, 0x18 ;  /* 0x0000000425257291 */ /* 0x000fd8000f8ec0ff */
.L_x_43:
[----:B------:R-:W-:Y:S02]  /*24d0*/  LEA R0, R8, UR37, 0x3 ;  /* 0x0000002508007c11 */ /* 0x000fe4000f8e18ff */
[----:B------:R-:W-:-:S03]  /*24e0*/  SHF.L.U32 R4, R9, 0x1f, RZ ;  /* 0x0000001f09047819 */ /* 0x000fc600000006ff */
[----:B------:R-:W-:Y:S01]  /*24f0*/  VIADD R5, R0, 0xe0 ;  /* 0x000000e000057836 */ /* 0x000fe20000000000 */
[----:B------:R-:W1:Y:S02]  /*2500*/  SYNCS.PHASECHK.TRANS64.TRYWAIT P0, [R0+URZ+0xd0], R4 ;  /* 0x0000d004000075a7 */ /* 0x000e6400080011ff */
[----:B-1----:R-:W-:Y:S05]  /*2510*/  @!P0 BRA `(.L_x_40) ;  /* 0x00000048001c8947 */ /* 0x002fea0003800000 */
.L_x_122:
[----:B------:R-:W-:Y:S01]  /*2520*/  ULEA UR5, UR6, UR37, 0x3 ;  /* 0x0000002506057291 */ /* 0x000fe2000f8e18ff */
[----:B-1----:R-:W-:Y:S01]  /*2530*/  PRMT R0, RZ, 0x654, R5 ;  /* 0x00000654ff007816 */ /* 0x002fe20000000005 */
[----:B------:R-:W-:Y:S01]  /*2540*/  @!P2 IMAD.MOV.U32 R4, RZ, RZ, 0x10 ;  /* 0x00000010ff04a424 */ /* 0x000fe200078e00ff */
[----:B------:R-:W-:Y:S01]  /*2550*/  SHF.L.U32 R5, R12, 0x1f, RZ ;  /* 0x0000001f0c057819 */ /* 0x000fe200000006ff */
[----:B------:R-:W-:Y:S01]  /*2560*/  UIADD3 UR4, UPT, UPT, UR5, 0x70, URZ ;  /* 0x0000007005047890 */ /* 0x000fe2000fffe0ff */
[----:B------:R1:W-:Y:S05]  /*2570*/  SYNCS.ARRIVE.TRANS64.RED.A1T0 RZ, [R0+URZ], RZ ;  /* 0x000000ff00ff79a7 */ /* 0x0003ea00081004ff */
[----:B------:R-:W-:Y:S01]  /*2580*/  IMAD.U32 R6, RZ, RZ, UR4 ;  /* 0x00000004ff067e24 */ /* 0x000fe2000f8e00ff */
[----:B------:R-:W2:Y:S04]  /*2590*/  SYNCS.PHASECHK.TRANS64.TRYWAIT P0, [UR5+0x80], R5 ;  /* 0x00008005ff0075a7 */ /* 0x000ea80008001105 */
[----:B------:R-:W-:Y:S01]  /*25a0*/  PRMT R6, R2, 0x654, R6 ;  /* 0x0000065402067816 */ /* 0x000fe20000000006 */
[----:B-12---:R-:W-:Y:S06]  /*25b0*/  @!P0 BRA `(.L_x_41) ;  /* 0x0000004800088947 */ /* 0x006fec0003800000 */
.L_x_124:
[----:B------:R-:W-:Y:S01]  /*25c0*/  ULEA UR4, UR6, UR37, 0x4 ;  /* 0x0000002506047291 */ /* 0x000fe2000f8e20ff */
[----:B------:R-:W-:Y:S01]  /*25d0*/  SEL R3, R6, R3, !P2 ;  /* 0x0000000306037207 */ /* 0x000fe20005000000 */
[----:B------:R-:W-:Y:S01]  /*25e0*/  UIADD3 UR5, UPT, UPT, UR5, 0x70, URZ ;  /* 0x0000007005057890 */ /* 0x000fe2000fffe0ff */
[----:B-1----:R-:W-:Y:S01]  /*25f0*/  LEA R0, R11, UR37, 0x3 ;  /* 0x000000250b007c11 */ /* 0x002fe2000f8e18ff */
[----:B------:R-:W-:Y:S01]  /*2600*/  UIADD3 UR4, UPT, UPT, UR4, 0x100, URZ ;  /* 0x0000010004047890 */ /* 0x000fe2000fffe0ff */
[----:B------:R1:W-:Y:S01]  /*2610*/  @!P2 SYNCS.ARRIVE.TRANS64.RED RZ, [R3+URZ], R4 ;  /* 0x0000000403ffa9a7 */ /* 0x0003e200080004ff */
[----:B------:R-:W-:Y:S01]  /*2620*/  UIADD3 UR6, UPT, UPT, UR6, 0x1, URZ ;  /* 0x0000000106067890 */ /* 0x000fe2000fffe0ff */
[----:B------:R-:W-:-:S03]  /*2630*/  VIADD R8, R8, 0x1 ;  /* 0x0000000108087836 */ /* 0x000fc60000000000 */
[----:B------:R-:W-:Y:S02]  /*2640*/  UISETP.NE.AND UP0, UPT, UR6, 0x2, UPT ;  /* 0x000000020600788c */ /* 0x000fe4000bf05270 */
[----:B------:R-:W-:Y:S01]  /*2650*/  ISETP.NE.AND P0, PT, R8, 0x2, PT ;  /* 0x000000020800780c */ /* 0x000fe20003f05270 */
[----:B------:R-:W-:Y:S06]  /*2660*/  UGETNEXTWORKID.BROADCAST [UR4], [UR5] ;  /* 0x00000000040073ca */ /* 0x000fec0008000100 */
[----:B------:R-:W-:Y:S02]  /*2670*/  USEL UR4, URZ, 0x1, UP0 ;  /* 0x00000001ff047887 */ /* 0x000fe40008000000 */
[----:B------:R-:W-:-:S04]  /*2680*/  USEL UR6, UR6, URZ, UP0 ;  /* 0x000000ff06067287 */ /* 0x000fc80008000000 */
[----:B------:R-:W-:Y:S02]  /*2690*/  LOP3.LUT R12, R12, UR4, RZ, 0x3c, !PT ;  /* 0x000000040c0c7c12 */ /* 0x000fe4000f8e3cff */
[----:B-1----:R-:W-:-:S04]  /*26a0*/  SHF.L.U32 R4, R10, 0x1f, RZ ;  /* 0x0000001f0a047819 */ /* 0x002fc800000006ff */
[----:B------:R-:W1:Y:S02]  /*26b0*/  SYNCS.PHASECHK.TRANS64.TRYWAIT P1, [R0+URZ+0x70], R4 ;  /* 0x00007004000075a7 */ /* 0x000e6400080211ff */
[----:B-1----:R-:W-:Y:S05]  /*26c0*/  @!P1 BRA `(.L_x_42) ;  /* 0x0000004400dc9947 */ /* 0x002fea0003800000 */
.L_x_125:
[C---:B-1----:R-:W-:Y:S01]  /*26d0*/  LEA R4, R11.reuse, UR37, 0x4 ;  /* 0x000000250b047c11 */ /* 0x042fe2000f8e20ff */
[----:B------:R-:W-:Y:S01]  /*26e0*/  VIADD R0, R0, 0x80 ;  /* 0x0000008000007836 */ /* 0x000fe20000000000 */
[----:B------:R-:W-:Y:S01]  /*26f0*/  SEL R8, R8, RZ, P0 ;  /* 0x000000ff08087207 */ /* 0x000fe20000000000 */
[----:B------:R-:W-:-:S03]  /*2700*/  VIADD R11, R11, 0x1 ;  /* 0x000000010b0b7836 */ /* 0x000fc60000000000 */
[----:B------:R-:W1:Y:S01]  /*2710*/  LDS.128 R4, [R4+0x100] ;  /* 0x0001000004047984 */ /* 0x000e620000000c00 */
[----:B------:R-:W-:Y:S02]  /*2720*/  PRMT R0, RZ, 0x654, R0 ;  /* 0x00000654ff007816 */ /* 0x000fe40000000000 */
[C---:B------:R-:W-:Y:S01]  /*2730*/  ISETP.NE.AND P1, PT, R11.reuse, 0x2, PT ;  /* 0x000000020b00780c */ /* 0x040fe20003f25270 */
[----:B------:R-:W-:Y:S01]  /*2740*/  @!PT LDS RZ, [RZ] ;  /* 0x00000000fffff984 */ /* 0x000fe20000000800 */
[----:B------:R-:W-:Y:S01]  /*2750*/  @!PT LDS RZ, [RZ] ;  /* 0x00000000fffff984 */ /* 0x000fe20000000800 */
[----:B------:R-:W-:Y:S01]  /*2760*/  @!PT LDS RZ, [RZ] ;  /* 0x00000000fffff984 */ /* 0x000fe20000000800 */
[----:B------:R-:W-:Y:S01]  /*2770*/  @!PT LDS RZ, [RZ] ;  /* 0x00000000fffff984 */ /* 0x000fe20000000800 */
[----:B------:R2:W-:Y:S06]  /*2780*/  MEMBAR.ALL.CTA ;  /* 0x0000000000007992 */ /* 0x0005ec0000008000 */
[----:B--2---:R-:W2:Y:S01]  /*2790*/  FENCE.VIEW.ASYNC.S ;  /* 0x00000000000073c6 */ /* 0x004ea20000000000 */
[----:B------:R-:W-:Y:S01]  /*27a0*/  SEL R11, R11, RZ, P1 ;  /* 0x000000ff0b0b7207 */ /* 0x000fe20000800000 */
[----:B--2---:R2:W-:Y:S01]  /*27b0*/  SYNCS.ARRIVE.TRANS64.RED.A1T0 RZ, [R0+URZ], RZ ;  /* 0x000000ff00ff79a7 */ /* 0x0045e200081004ff */
[----:B-1----:R-:W-:-:S02]  /*27c0*/  LOP3.LUT P3, RZ, R6, 0x1, RZ, 0xc0, !PT ;  /* 0x0000000106ff7812 */ /* 0x002fc4000786c0ff */
[----:B------:R-:W-:-:S04]  /*27d0*/  SEL R4, RZ, 0x1, P1 ;  /* 0x00000001ff047807 */ /* 0x000fc80000800000 */
[----:B------:R-:W-:Y:S02]  /*27e0*/  LOP3.LUT R10, R10, R4, RZ, 0x3c, !PT ;  /* 0x000000040a0a7212 */ /* 0x000fe400078e3cff */
[----:B--2---:R-:W-:-:S04]  /*27f0*/  SEL R0, RZ, 0x1, P0 ;  /* 0x00000001ff007807 */ /* 0x004fc80000000000 */
[----:B------:R-:W-:Y:S01]  /*2800*/  LOP3.LUT R9, R9, R0, RZ, 0x3c, !PT ;  /* 0x0000000009097212 */ /* 0x000fe200078e3cff */
[----:B------:R-:W-:Y:S06]  /*2810*/  @P3 BRA `(.L_x_43) ;  /* 0xfffffffc002c3947 */ /* 0x000fec000383ffff */
[----:B------:R-:W-:Y:S01]  /*2820*/  ULEA UR5, UR6, UR37, 0x3 ;  /* 0x0000002506057291 */ /* 0x000fe2000f8e18ff */
[----:B------:R-:W-:-:S08]  /*2830*/  SHF.L.U32 R2, R12, 0x1f, RZ ;  /* 0x0000001f0c027819 */ /* 0x000fd000000006ff */
[----:B------:R-:W1:Y:S02]  /*2840*/  SYNCS.PHASECHK.TRANS64 P0, [UR5+0x80], R2 ;  /* 0x00008002ff0075a7 */ /* 0x000e640008001005 */
[----:B-1----:R-:W-:Y:S05]  /*2850*/  @P0 BRA `(.L_x_44) ;  /* 0x0000000000080947 */ /* 0x002fea0003800000 */
[----:B------:R-:W1:Y:S02]  /*2860*/  SYNCS.PHASECHK.TRANS64.TRYWAIT P0, [UR5+0x80], R2 ;  /* 0x00008002ff0075a7 */ /* 0x000e640008001105 */
[----:B-1----:R-:W-:Y:S05]  /*2870*/  @!P0 BRA `(.L_x_45) ;  /* 0x0000004400848947 */ /* 0x002fea0003800000 */
.L_x_44:
[----:B------:R-:W-:-:S04]  /*2880*/  UIADD3 UR4, UPT, UPT, UR6, 0x1, URZ ;  /* 0x0000000106047890 */ /* 0x000fc8000fffe0ff */
[----:B------:R-:W-:-:S04]  /*2890*/  UISETP.NE.AND UP0, UPT, UR4, 0x2, UPT ;  /* 0x000000020400788c */ /* 0x000fc8000bf05270 */
[----:B------:R-:W-:Y:S02]  /*28a0*/  USEL UR7, URZ, 0x1, UP0 ;  /* 0x00000001ff077887 */ /* 0x000fe40008000000 */
[----:B------:R-:W-:-:S04]  /*28b0*/  USEL UR4, UR4, URZ, UP0 ;  /* 0x000000ff04047287 */ /* 0x000fc80008000000 */
[----:B------:R-:W-:Y:S01]  /*28c0*/  ULEA UR4, UR4, UR37, 0x3 ;  /* 0x0000002504047291 */ /* 0x000fe2000f8e18ff */
[----:B-1----:R-:W-:-:S04]  /*28d0*/  LOP3.LUT R2, R12, UR7, RZ, 0x3c, !PT ;  /* 0x000000070c027c12 */ /* 0x002fc8000f8e3cff */
[----:B------:R-:W-:-:S04]  /*28e0*/  SHF.L.U32 R0, R2, 0x1f, RZ ;  /* 0x0000001f02007819 */ /* 0x000fc800000006ff */
[----:B------:R-:W1:Y:S02]  /*28f0*/  SYNCS.PHASECHK.TRANS64 P0, [UR4+0x80], R0 ;  /* 0x00008000ff0075a7 */ /* 0x000e640008001004 */
[----:B-1----:R-:W-:Y:S05]  /*2900*/  @P0 EXIT ;  /* 0x000000000000094d */ /* 0x002fea0003800000 */
[----:B------:R-:W-:Y:S02]  /*2910*/  SHF.L.U32 R2, R2, 0x1f, RZ ;  /* 0x0000001f02027819 */ /* 0x000fe400000006ff */
[----:B------:R-:W-:-:S07]  /*2920*/  MOV R0, UR4 ;  /* 0x0000000400007c02 */ /* 0x000fce0008000f00 */
.L_x_46:
[----:B-1----:R1:W2:Y:S02]  /*2930*/  SYNCS.PHASECHK.TRANS64.TRYWAIT P0, [R0+URZ+0x80], R2 ;  /* 0x00008002000075a7 */ /* 0x0022a400080011ff */
[----:B--2---:R-:W-:Y:S05]  /*2940*/  @!P0 NANOSLEEP.SYNCS 0x989680 ;  /* 0x009896800000895d */ /* 0x004fea0003900000 */
[----:B------:R-:W2:Y:S02]  /*2950*/  @!P0 SYNCS.PHASECHK.TRANS64 P0, [R0+URZ+0x80], R2 ;  /* 0x00008002000085a7 */ /* 0x000ea400080010ff */
[----:B--2---:R-:W-:Y:S05]  /*2960*/  @P0 EXIT ;  /* 0x000000000000094d */ /* 0x004fea0003800000 */
[----:B------:R-:W-:Y:S05]  /*2970*/  BRA `(.L_x_46) ;  /* 0xfffffffc00ec7947 */ /* 0x000fea000383ffff */
.L_x_39:
[----:B------:R-:W-:-:S09]  /*2980*/  UISETP.NE.AND UP1, UPT, UR8, URZ, UPT ;  /* 0x000000ff0800728c */ /* 0x000fd2000bf25270 */
[----:B------:R-:W-:Y:S05]  /*2990*/  BRA.U UP1, `(.L_x_47) ;  /* 0x0000000d01cc7547 */ /* 0x000fea000b800000 */
[----:B------:R-:W-:Y:S01]  /*29a0*/  UMOV UR4, 0x40 ;  /* 0x0000004000047882 */ /* 0x000fe20000000000 */
[----:B------:R-:W-:Y:S01]  /*29b0*/  NOP ;  /* 0x0000000000007918 */ /* 0x000fe20000000000 */
[----:B------:R-:W-:Y:S01]  /*29c0*/  ULEA UR4, UR37, UR4, 0x18 ;  /* 0x0000000425047291 */ /* 0x000fe2000f8ec0ff */
[----:B------:R-:W-:Y:S02]  /*29d0*/  UMOV UR5, 0x400 ;  /* 0x0000040000057882 */ /* 0x000fe40000000000 */
[----:B------:R-:W-:-:S06]  /*29e0*/  ULEA UR37, UR37, UR5, 0x18 ;  /* 0x0000000525257291 */ /* 0x000fcc000f8ec0ff */
[----:B------:R-:W1:Y:S02]  /*29f0*/  LDS.U8 R0, [UR4+0x1c] ;  /* 0x00001c04ff007984 */ /* 0x000e640008000000 */
[----:B-1----:R-:W-:-:S13]  /*2a00*/  ISETP.NE.AND P0, PT, R0, RZ, PT ;  /* 0x000000ff0000720c */ /* 0x002fda0003f05270 */
[----:B------:R-:W-:Y:S05]  /*2a10*/  @P0 BRA `(.L_x_48) ;  /* 0x0000000000580947 */ /* 0x000fea0003800000 */
[----:B------:R-:W-:-:S13]  /*2a20*/  ELECT P0, URZ, PT ;  /* 0x0000000000ff782f */ /* 0x000fda0003800000 */
[----:B------:R-:W-:Y:S05]  /*2a30*/  @!P0 BRA `(.L_x_49) ;  /* 0x0000000000608947 */ /* 0x000fea0003800000 */
[----:B------:R-:W-:Y:S01]  /*2a40*/  UMOV UR5, 0x10 ;  /* 0x0000001000057882 */ /* 0x000fe20000000000 */
[----:B------:R-:W-:Y:S01]  /*2a50*/  HFMA2 R0, -RZ, RZ, 0, 5.9604644775390625e-08 ;  /* 0x00000001ff007431 */ /* 0x000fe200000001ff */
[----:B------:R-:W-:-:S03]  /*2a60*/  MOV R2, 0xffff ;  /* 0x0000ffff00027802 */ /* 0x000fc60000000f00 */
[----:B------:R-:W-:Y:S04]  /*2a70*/  DEPBAR.LE SB1, 0x36 ;  /* 0x00009d800000791a */ /* 0x000fe80000000000 */
[----:B------:R-:W1:Y:S02]  /*2a80*/  UTCATOMSWS.FIND_AND_SET.ALIGN UP0, UR5, UR5 ;  /* 0x00000005000575e3 */ /* 0x000e640008000800 */
[----:B-1----:R-:W-:Y:S01]  /*2a90*/  MOV R3, UR5 ;  /* 0x0000000500037c02 */ /* 0x002fe20008000f00 */
[----:B------:R-:W-:Y:S06]  /*2aa0*/  BRA.U UP0, `(.L_x_50) ;  /* 0x0000000100187547 */ /* 0x000fec000b800000 */
.L_x_51:
[----:B------:R-:W-:Y:S05]  /*2ab0*/  NANOSLEEP 0x64 ;  /* 0x000000640000795d */ /* 0x000fea0003800000 */
[----:B------:R-:W-:-:S05]  /*2ac0*/  UMOV UR5, 0x10 ;  /* 0x0000001000057882 */ /* 0x000fca0000000000 */
[----:B------:R-:W-:Y:S04]  /*2ad0*/  DEPBAR.LE SB1, 0x36 ;  /* 0x00009d800000791a */ /* 0x000fe80000000000 */
[----:B------:R-:W1:Y:S02]  /*2ae0*/  UTCATOMSWS.FIND_AND_SET.ALIGN UP0, UR5, UR5 ;  /* 0x00000005000575e3 */ /* 0x000e640008000800 */
[----:B-1----:R-:W-:Y:S01]  /*2af0*/  MOV R3, UR5 ;  /* 0x0000000500037c02 */ /* 0x002fe20008000f00 */
[----:B------:R-:W-:Y:S05]  /*2b00*/  BRA.U !UP0, `(.L_x_51) ;  /* 0xfffffffd08e87547 */ /* 0x000fea000b83ffff */
.L_x_50:
[-C--:B------:R-:W-:Y:S02]  /*2b10*/  SHF.L.U32 R2, R2, R3.reuse, RZ ;  /* 0x0000000302027219 */ /* 0x080fe400000006ff */
[----:B------:R-:W-:Y:S01]  /*2b20*/  SHF.L.U32 R0, R0, R3, RZ ;  /* 0x0000000300007219 */ /* 0x000fe200000006ff */
[----:B------:R-:W-:Y:S02]  /*2b30*/  IMAD.SHL.U32 R3, R3, 0x20, RZ ;  /* 0x0000002003037824 */ /* 0x000fe400078e00ff */
[----:B------:R1:W-:Y:S04]  /*2b40*/  ATOMS.OR RZ, [UR4+0x14], R2 ;  /* 0x00001402ffff798c */ /* 0x0003e8000b000004 */
[----:B------:R1:W-:Y:S04]  /*2b50*/  ATOMS.OR RZ, [UR4+0x18], R0 ;  /* 0x00001800ffff798c */ /* 0x0003e8000b000004 */
[----:B------:R1:W-:Y:S01]  /*2b60*/  STS [UR37+0x120], R3 ;  /* 0x00012003ff007988 */ /* 0x0003e20008000825 */
[----:B------:R-:W-:Y:S05]  /*2b70*/  BRA `(.L_x_49) ;  /* 0x0000000000107947 */ /* 0x000fea0003800000 */
.L_x_48:
[----:B------:R-:W-:Y:S02]  /*2b80*/  MOV R0, 0xffffffff ;  /* 0xffffffff00007802 */ /* 0x000fe40000000f00 */
[----:B------:R-:W-:-:S03]  /*2b90*/  MOV R2, 0x2bc0 ;  /* 0x00002bc000027802 */ /* 0x000fc60000000f00 */
[----:B------:R1:W-:Y:S04]  /*2ba0*/  STS [UR37+0x120], R0 ;  /* 0x00012000ff007988 */ /* 0x0003e80008000825 */
[----:B-1-3-5:R-:W-:Y:S05]  /*2bb0*/  CALL.REL.NOINC `($__internal_1_$__cuda_sm10x_tcgen05_guardrail_trap_phase_invalid_during_alloc) ;  /* 0x0000004800587944 */ /* 0x02afea0003c00000 */
.L_x_49:
[----:B------:R-:W-:Y:S05]  /*2bc0*/  WARPSYNC.ALL ;  /* 0x0000000000007948 */ /* 0x000fea0003800000 */
[----:B------:R-:W2:Y:S01]  /*2bd0*/  S2UR UR5, SR_CgaCtaId ;  /* 0x00000000000579c3 */ /* 0x000ea20000008800 */
[----:B------:R-:W-:Y:S01]  /*2be0*/  UMOV UR4, 0x400 ;  /* 0x0000040000047882 */ /* 0x000fe20000000000 */
[----:B------:R-:W-:-:S06]  /*2bf0*/  NOP ;  /* 0x0000000000007918 */ /* 0x000fcc0000000000 */
[----:B------:R-:W-:Y:S06]  /*2c00*/  BAR.ARV 0x6, 0xa0 ;  /* 0x0182800000007b1d */ /* 0x000fec0000002000 */
[----:B------:R-:W4:Y:S01]  /*2c10*/  LDCU UR7, c[0x0][0x38c] ;  /* 0x00007180ff0777ac */ /* 0x000f220008000800 */
[----:B------:R-:W-:Y:S01]  /*2c20*/  IMAD.MOV.U32 R11, RZ, RZ, 0x1 ;  /* 0x00000001ff0b7424 */ /* 0x000fe200078e00ff */
[----:B------:R-:W-:Y:S01]  /*2c30*/  CS2R R8, SRZ ;  /* 0x0000000000087805 */ /* 0x000fe2000001ff00 */
[----:B------:R-:W-:Y:S01]  /*2c40*/  IMAD.MOV.U32 R10, RZ, RZ, RZ ;  /* 0x000000ffff0a7224 */ /* 0x000fe200078e00ff */
[----:B------:R-:W3:Y:S01]  /*2c50*/  LDCU UR6, c[0x0][0x38c] ;  /* 0x00007180ff0677ac */ /* 0x000ee20008000800 */
[----:B------:R-:W-:Y:S01]  /*2c60*/  UMOV UR15, URZ ;  /* 0x000000ff000f7c82 */ /* 0x000fe20008000000 */
[----:B------:R-:W-:Y:S01]  /*2c70*/  UMOV UR14, URZ ;  /* 0x000000ff000e7c82 */ /* 0x000fe20008000000 */
[----:B--2---:R-:W-:Y:S01]  /*2c80*/  ULEA UR5, UR5, UR4, 0x18 ;  /* 0x0000000405057291 */ /* 0x004fe2000f8ec0ff */
[----:B------:R-:W-:Y:S01]  /*2c90*/  UMOV UR24, 0x0 ;  /* 0x0000000000187882 */ /* 0x000fe20000000000 */
[----:B------:R-:W-:-:S02]  /*2ca0*/  UMOV UR25, 0x4100910 ;  /* 0x0410091000197882 */ /* 0x000fc40000000000 */
[----:B------:R-:W-:Y:S02]  /*2cb0*/  UIADD3 UR10, UPT, UPT, UR5, 0x6800, URZ ;  /* 0x00006800050a7890 */ /* 0x000fe4000fffe0ff */
[----:B------:R-:W-:Y:S02]  /*2cc0*/  UIADD3 UR11, UPT, UPT, UR5, 0xc800, URZ ;  /* 0x0000c800050b7890 */ /* 0x000fe4000fffe0ff */
[----:B----4-:R-:W-:Y:S01]  /*2cd0*/  UIADD3 UR7, UPT, UPT, UR7, 0x1f, URZ ;  /* 0x0000001f07077890 */ /* 0x010fe2000fffe0ff */
[----:B-1----:R-:W1:Y:S01]  /*2ce0*/  LDS R0, [UR5+0x120] ;  /* 0x00012005ff007984 */ /* 0x002e620008000800 */
[----:B------:R-:W-:Y:S02]  /*2cf0*/  USHF.R.U32.HI UR10, URZ, 0x4, UR10 ;  /* 0x00000004ff0a7899 */ /* 0x000fe4000801160a */
[----:B------:R-:W-:Y:S02]  /*2d00*/  USHF.R.S32.HI UR4, URZ, 0x1f, UR7 ;  /* 0x0000001fff047899 */ /* 0x000fe40008011407 */
[----:B------:R-:W-:-:S02]  /*2d10*/  USHF.R.U32.HI UR11, URZ, 0x4, UR11 ;  /* 0x00000004ff0b7899 */ /* 0x000fc4000801160b */
[----:B------:R-:W-:Y:S02]  /*2d20*/  ULEA.HI UR4, UR4, UR7, URZ, 0x5 ;  /* 0x0000000704047291 */ /* 0x000fe4000f8f28ff */
[----:B------:R-:W-:Y:S02]  /*2d30*/  ULOP3.LUT UR10, UR10, 0x3fff, URZ, 0xc0, !UPT ;  /* 0x00003fff0a0a7892 */ /* 0x000fe4000f8ec0ff */
[----:B------:R-:W-:Y:S02]  /*2d40*/  USHF.R.S32.HI UR4, URZ, 0x5, UR4 ;  /* 0x00000005ff047899 */ /* 0x000fe40008011404 */
[----:B------:R-:W-:Y:S02]  /*2d50*/  ULOP3.LUT UR11, UR11, 0x3fff, URZ, 0xc0, !UPT ;  /* 0x00003fff0b0b7892 */ /* 0x000fe4000f8ec0ff */
[----:B------:R-:W-:Y:S01]  /*2d60*/  UISETP.LT.AND UP0, UPT, UR4, 0x1, UPT ;  /* 0x000000010400788c */ /* 0x000fe2000bf01270 */
[----:B------:R-:W-:Y:S01]  /*2d70*/  UMOV UR22, 0x0 ;  /* 0x0000000000167882 */ /* 0x000fe20000000000 */
[----:B------:R-:W-:-:S02]  /*2d80*/  UMOV UR23, 0x4100910 ;  /* 0x0410091000177882 */ /* 0x000fc40000000000 */
[----:B------:R-:W-:Y:S02]  /*2d90*/  USEL UR9, UR4, 0x1, !UP0 ;  /* 0x0000000104097887 */ /* 0x000fe4000c000000 */
[----:B------:R-:W-:Y:S02]  /*2da0*/  ULOP3.LUT UR10, UR10, 0x10000, URZ, 0xfc, !UPT ;  /* 0x000100000a0a7892 */ /* 0x000fe4000f8efcff */
[----:B------:R-:W-:Y:S02]  /*2db0*/  ULOP3.LUT UR11, UR11, 0x10000, URZ, 0xfc, !UPT ;  /* 0x000100000b0b7892 */ /* 0x000fe4000f8efcff */
[----:B------:R-:W-:Y:S02]  /*2dc0*/  UIADD3 UR9, UPT, UPT, -UR9, URZ, URZ ;  /* 0x000000ff09097290 */ /* 0x000fe4000fffe1ff */
[----:B---3--:R-:W-:Y:S01]  /*2dd0*/  UISETP.GE.AND UP3, UPT, UR6, 0x1, UPT ;  /* 0x000000010600788c */ /* 0x008fe2000bf66270 */
[----:B------:R-:W-:Y:S01]  /*2de0*/  UMOV UR20, 0x0 ;  /* 0x0000000000147882 */ /* 0x000fe20000000000 */
[----:B------:R-:W-:Y:S01]  /*2df0*/  UMOV UR21, 0x4100910 ;  /* 0x0410091000157882 */ /* 0x000fe20000000000 */
[----:B------:R-:W-:Y:S01]  /*2e00*/  UMOV UR18, 0x0 ;  /* 0x0000000000127882 */ /* 0x000fe20000000000 */
[----:B------:R-:W-:Y:S01]  /*2e10*/  UMOV UR19, 0x4100910 ;  /* 0x0410091000137882 */ /* 0x000fe20000000000 */
[----:B-1----:R-:W-:-:S15]  /*2e20*/  R2UR UR16, R0 ;  /* 0x00000000001072ca */ /* 0x002fde00000e0000 */
.L_x_58:
[----:B------:R-:W-:Y:S02]  /*2e30*/  LEA R0, R10, UR5, 0x3 ;  /* 0x000000050a007c11 */ /* 0x000fe4000f8e18ff */
[----:B------:R-:W-:Y:S02]  /*2e40*/  SHF.L.U32 R2, R9, 0x1f, RZ ;  /* 0x0000001f09027819 */ /* 0x000fe400000006ff */
[----:B------:R-:W-:Y:S01]  /*2e50*/  PLOP3.LUT P0, PT, PT, PT, UP3, 0x80, 0x8 ;  /* 0x000000000008781c */ /* 0x000fe20003f0f038 */
[----:B------:R-:W-:Y:S01]  /*2e60*/  VIADD R3, R0, 0x80 ;  /* 0x0000008000037836 */ /* 0x000fe20000000000 */
[----:B-1----:R-:W1:Y:S02]  /*2e70*/  SYNCS.PHASECHK.TRANS64.TRYWAIT P1, [R0+URZ+0x70], R2 ;  /* 0x00007002000075a7 */ /* 0x002e6400080211ff */
[----:B-1-3--:R-:W-:Y:S09]  /*2e80*/  @!P1 BRA `(.L_x_52) ;  /* 0x0000004000189947 */ /* 0x00aff20003800000 */
.L_x_127:
[----:B------:R-:W-:Y:S01]  /*2e90*/  LEA R4, R10, UR5, 0x4 ;  /* 0x000000050a047c11 */ /* 0x000fe2000f8e20ff */
[----:B------:R-:W-:Y:S01]  /*2ea0*/  @UP3 ULEA UR6, UR14, UR5, 0x3 ;  /* 0x000000050e063291 */ /* 0x000fe2000f8e18ff */
[----:B------:R-:W-:Y:S01]  /*2eb0*/  PLOP3.LUT P2, PT, PT, PT, PT, 0x80, 0x8 ;  /* 0x000000000008781c */ /* 0x000fe20003f4f070 */
[----:B------:R-:W-:Y:S01]  /*2ec0*/  ULEA UR7, UR15, UR5, 0x3 ;  /* 0x000000050f077291 */ /* 0x000fe2000f8e18ff */
[----:B------:R-:W-:Y:S02]  /*2ed0*/  PRMT R3, RZ, 0x654, R3 ;  /* 0x00000654ff037816 */ /* 0x000fe40000000003 */
[----:B------:R-:W2:Y:S01]  /*2ee0*/  LDS.128 R4, [R4+0x100] ;  /* 0x0001000004047984 */ /* 0x000ea20000000c00 */
[----:B-1----:R-:W-:Y:S02]  /*2ef0*/  @P0 SHF.L.U32 R2, R8, 0x1f, RZ ;  /* 0x0000001f08020819 */ /* 0x002fe400000006ff */
[----:B------:R-:W-:Y:S01]  /*2f00*/  SHF.L.U32 R0, R11, 0x1f, RZ ;  /* 0x0000001f0b007819 */ /* 0x000fe200000006ff */
[----:B------:R-:W-:Y:S01]  /*2f10*/  @!PT LDS RZ, [RZ] ;  /* 0x00000000fffff984 */ /* 0x000fe20000000800 */
[----:B------:R-:W-:Y:S01]  /*2f20*/  @!PT LDS RZ, [RZ] ;  /* 0x00000000fffff984 */ /* 0x000fe20000000800 */
[----:B------:R-:W-:Y:S01]  /*2f30*/  @!PT LDS RZ, [RZ] ;  /* 0x00000000fffff984 */ /* 0x000fe20000000800 */
[----:B------:R-:W-:Y:S01]  /*2f40*/  @!PT LDS RZ, [RZ] ;  /* 0x00000000fffff984 */ /* 0x000fe20000000800 */
[----:B------:R1:W-:Y:S06]  /*2f50*/  MEMBAR.ALL.CTA ;  /* 0x0000000000007992 */ /* 0x0003ec0000008000 */
[----:B-1----:R-:W1:Y:S02]  /*2f60*/  FENCE.VIEW.ASYNC.S ;  /* 0x00000000000073c6 */ /* 0x002e640000000000 */
[----:B-1----:R1:W-:Y:S01]  /*2f70*/  SYNCS.ARRIVE.TRANS64.RED.A1T0 RZ, [R3+URZ], RZ ;  /* 0x000000ff03ff79a7 */ /* 0x0023e200081004ff */
[----:B------:R1:W3:Y:S01]  /*2f80*/  @P0 SYNCS.PHASECHK.TRANS64.TRYWAIT P2, [UR6], R2 ;  /* 0x00000002ff0005a7 */ /* 0x0002e20008041106 */
[----:B------:R-:W-:Y:S01]  /*2f90*/  ULEA.HI UR6, UR15, UR15, URZ, 0x1 ;  /* 0x0000000f0f067291 */ /* 0x000fe2000f8f08ff */
[----:B--2---:R-:W-:-:S03]  /*2fa0*/  LOP3.LUT P1, RZ, R6, 0x1, RZ, 0xc0, !PT ;  /* 0x0000000106ff7812 */ /* 0x004fc6000782c0ff */
[----:B------:R-:W-:Y:S02]  /*2fb0*/  USHF.L.U32 UR8, UR6, 0x5, URZ ;  /* 0x0000000506087899 */ /* 0x000fe400080006ff */
[----:B------:R-:W-:Y:S02]  /*2fc0*/  ULOP3.LUT UR6, UR6, 0xffe, URZ, 0xc0, !UPT ;  /* 0x00000ffe06067892 */ /* 0x000fe4000f8ec0ff */
[----:B------:R-:W-:Y:S02]  /*2fd0*/  ULOP3.LUT UR8, UR8, 0xffffffc0, URZ, 0xc0, !UPT ;  /* 0xffffffc008087892 */ /* 0x000fe4000f8ec0ff */
[----:B------:R-:W-:Y:S02]  /*2fe0*/  UIADD3 UR6, UPT, UPT, -UR6, UR15, URZ ;  /* 0x0000000f06067290 */ /* 0x000fe4000fffe1ff */
[----:B------:R-:W-:Y:S01]  /*2ff0*/  UIADD3 UR8, UPT, UPT, UR16, UR8, URZ ;  /* 0x0000000810087290 */ /* 0x000fe2000fffe0ff */
[----:B------:R-:W2:Y:S03]  /*3000*/  SYNCS.PHASECHK.TRANS64.TRYWAIT P0, [UR7+0xb0], R0 ;  /* 0x0000b000ff0075a7 */ /* 0x000ea60008001107 */
[----:B------:R-:W-:Y:S01]  /*3010*/  ULEA UR8, UR6, UR8, 0x14 ;  /* 0x0000000806087291 */ /* 0x000fe2000f8ea0ff */
[----:B-123--:R-:W-:Y:S11]  /*3020*/  @!P0 BRA `(.L_x_53) ;  /* 0x0000003c00c48947 */ /* 0x00eff60003800000 */
.L_x_129:
[----:B------:R-:W-:Y:S01]  /*3030*/  IADD3 R10, PT, PT, R10, 0x1, RZ ;  /* 0x000000010a0a7810 */ /* 0x000fe20007ffe0ff */
[----:B------:R-:W-:Y:S06]  /*3040*/  BRA.U !UP3, `(.L_x_54) ;  /* 0x000000010bc07547 */ /* 0x000fec000b800000 */
[----:B------:R-:W-:Y:S01]  /*3050*/  UPLOP3.LUT UP4, UPT, UPT, UPT, UPT, 0x40, 0x4 ;  /* 0x000000000004789c */ /* 0x000fe20003f8e870 */
[----:B------:R-:W-:Y:S01]  /*3060*/  UMOV UR13, UR9 ;  /* 0x00000009000d7c82 */ /* 0x000fe20008000000 */
[----:B------:R-:W-:Y:S01]  /*3070*/  UMOV UR12, UR4 ;  /* 0x00000004000c7c82 */ /* 0x000fe20008000000 */
[----:B------:R-:W-:-:S08]  /*3080*/  UMOV UR17, UR14 ;  /* 0x0000000e00117c82 */ /* 0x000fd00008000000 */
.L_x_57:
[----:B------:R-:W-:Y:S02]  /*3090*/  UIADD3 UR13, UPT, UPT, UR13, 0x1, URZ ;  /* 0x000000010d0d7890 */ /* 0x000fe4000fffe0ff */
[----:B--2---:R-:W-:Y:S02]  /*30a0*/  ULEA UR6, UR17, UR5, 0x3 ;  /* 0x0000000511067291 */ /* 0x004fe4000f8e18ff */
[----:B------:R-:W-:Y:S01]  /*30b0*/  UISETP.NE.AND UP0, UPT, UR13, URZ, UPT ;  /* 0x000000ff0d00728c */ /* 0x000fe2000bf05270 */
[----:B---3--:R-:W-:Y:S10]  /*30c0*/  @P2 BRA `(.L_x_55) ;  /* 0x00000000000c2947 */ /* 0x008ff40003800000 */
[----:B-1----:R-:W-:Y:S04]  /*30d0*/  SHF.L.U32 R2, R8, 0x1f, RZ ;  /* 0x0000001f08027819 */ /* 0x002fe800000006ff */
[----:B------:R-:W1:Y:S02]  /*30e0*/  SYNCS.PHASECHK.TRANS64.TRYWAIT P0, [UR6], R2 ;  /* 0x00000002ff0075a7 */ /* 0x000e640008001106 */
[----:B-1----:R-:W-:Y:S05]  /*30f0*/  @!P0 BRA `(.L_x_56) ;  /* 0x0000003c00a88947 */ /* 0x002fea0003800000 */
.L_x_55:
[----:B------:R-:W-:Y:S01]  /*3100*/  UISETP.NE.AND UP1, UPT, UR12, 0x1, UPT ;  /* 0x000000010c00788c */ /* 0x000fe2000bf25270 */
[----:B------:R-:W-:Y:S01]  /*3110*/  PLOP3.LUT P2, PT, PT, PT, PT, 0x80, 0x8 ;  /* 0x000000000008781c */ /* 0x000fe20003f4f070 */
[----:B------:R-:W-:Y:S02]  /*3120*/  UIADD3 UR14, UPT, UPT, UR17, 0x1, URZ ;  /* 0x00000001110e7890 */ /* 0x000fe4000fffe0ff */
[----:B------:R-:W-:Y:S02]  /*3130*/  ULEA UR28, UR17, UR11, 0x9 ;  /* 0x0000000b111c7291 */ /* 0x000fe4000f8e48ff */
[----:B------:R-:W-:Y:S01]  /*3140*/  UISETP.NE.AND UP2, UPT, UR14, 0x3, UPT ;  /* 0x000000030e00788c */ /* 0x000fe2000bf45270 */
[----:B------:R-:W-:Y:S01]  /*3150*/  PLOP3.LUT P0, PT, PT, PT, UP1, 0x80, 0x8 ;  /* 0x000000000008781c */ /* 0x000fe20003f0f018 */
[----:B------:R-:W-:Y:S02]  /*3160*/  UIADD3 UR40, UPT, UPT, UR28, 0x2, URZ ;  /* 0x000000021c287890 */ /* 0x000fe4000fffe0ff */
[----:B------:R-:W-:Y:S02]  /*3170*/  USEL UR27, URZ, 0x1, UP2 ;  /* 0x00000001ff1b7887 */ /* 0x000fe40009000000 */
[----:B------:R-:W-:Y:S02]  /*3180*/  USEL UR14, UR14, URZ, UP2 ;  /* 0x000000ff0e0e7287 */ /* 0x000fe40009000000 */
[----:B------:R-:W-:Y:S02]  /*3190*/  UIADD3 UR36, UPT, UPT, UR28, 0x4, URZ ;  /* 0x000000041c247890 */ /* 0x000fe4000fffe0ff */
[----:B------:R-:W-:Y:S01]  /*31a0*/  @UP1 ULEA UR26, UR14, UR5, 0x3 ;  /* 0x000000050e1a1291 */ /* 0x000fe2000f8e18ff */
[----:B------:R-:W-:Y:S01]  /*31b0*/  LOP3.LUT R8, R8, UR27, RZ, 0x3c, !PT ;  /* 0x0000001b08087c12 */ /* 0x000fe2000f8e3cff */
[----:B------:R-:W-:Y:S02]  /*31c0*/  UIADD3 UR32, UPT, UPT, UR28, 0x6, URZ ;  /* 0x000000061c207890 */ /* 0x000fe4000fffe0ff */
[----:B------:R-:W-:Y:S01]  /*31d0*/  UIADD3 UR6, UPT, UPT, UR6, 0x18, URZ ;  /* 0x0000001806067890 */ /* 0x000fe2000fffe0ff */
[----:B-1----:R-:W-:Y:S01]  /*31e0*/  @P0 SHF.L.U32 R0, R8, 0x1f, RZ ;  /* 0x0000001f08000819 */ /* 0x002fe200000006ff */
[----:B------:R-:W-:Y:S01]  /*31f0*/  UIADD3 UR12, UPT, UPT, UR12, -0x1, URZ ;  /* 0xffffffff0c0c7890 */ /* 0x000fe2000fffe0ff */
[----:B------:R-:W-:Y:S02]  /*3200*/  UMOV UR29, 0x40004040 ;  /* 0x40004040001d7882 */ /* 0x000fe40000000000 */
[----:B------:R2:W3:Y:S01]  /*3210*/  @P0 SYNCS.PHASECHK.TRANS64.TRYWAIT P2, [UR26], R0 ;  /* 0x00000000ff0005a7 */ /* 0x0004e2000804111a */
[----:B------:R-:W-:Y:S01]  /*3220*/  ULEA UR26, UR17, UR10, 0x9 ;  /* 0x0000000a111a7291 */ /* 0x000fe2000f8e48ff */
[----:B------:R-:W-:Y:S01]  /*3230*/  UMOV UR27, 0x40004040 ;  /* 0x40004040001b7882 */ /* 0x000fe20000000000 */
[----:B------:R-:W-:Y:S02]  /*3240*/  UMOV UR41, 0x40004040 ;  /* 0x4000404000297882 */ /* 0x000fe40000000000 */
[----:B------:R-:W-:Y:S02]  /*3250*/  UIADD3 UR38, UPT, UPT, UR26, 0x2, URZ ;  /* 0x000000021a267890 */ /* 0x000fe4000fffe0ff */
[----:B------:R-:W-:Y:S02]  /*3260*/  UIADD3 UR34, UPT, UPT, UR26, 0x4, URZ ;  /* 0x000000041a227890 */ /* 0x000fe4000fffe0ff */
[----:B------:R-:W-:Y:S01]  /*3270*/  UIADD3 UR30, UPT, UPT, UR26, 0x6, URZ ;  /* 0x000000061a1e7890 */ /* 0x000fe2000fffe0ff */
[----:B------:R2:W-:Y:S01]  /*3280*/  UTCHMMA gdesc[UR26], gdesc[UR28], tmem[UR8], tmem[UR24], idesc[UR25], UP4 ;  /* 0x00ff181c1a0075ea */ /* 0x0005e2000a000008 */
[----:B------:R-:W-:Y:S01]  /*3290*/  UPLOP3.LUT UP4, UPT, UPT, UPT, UPT, 0x80, 0x8 ;  /* 0x000000000008789c */ /* 0x000fe20003f8f070 */
[----:B------:R-:W-:Y:S01]  /*32a0*/  UMOV UR39, 0x40004040 ;  /* 0x4000404000277882 */ /* 0x000fe20000000000 */
[----:B------:R-:W-:Y:S01]  /*32b0*/  UMOV UR37, 0x40004040 ;  /* 0x4000404000257882 */ /* 0x000fe20000000000 */
[----:B------:R2:W-:Y:S01]  /*32c0*/  UTCHMMA gdesc[UR38], gdesc[UR40], tmem[UR8], tmem[UR22], idesc[UR23], UPT ;  /* 0x00ff1628260075ea */ /* 0x0005e2000b800008 */
[----:B------:R-:W-:Y:S01]  /*32d0*/  UMOV UR35, 0x40004040 ;  /* 0x4000404000237882 */ /* 0x000fe20000000000 */
[----:B------:R-:W-:Y:S01]  /*32e0*/  UMOV UR33, 0x40004040 ;  /* 0x4000404000217882 */ /* 0x000fe20000000000 */
[----:B------:R-:W-:Y:S01]  /*32f0*/  UMOV UR31, 0x40004040 ;  /* 0x40004040001f7882 */ /* 0x000fe20000000000 */
[----:B------:R2:W-:Y:S01]  /*3300*/  UTCHMMA gdesc[UR34], gdesc[UR36], tmem[UR8], tmem[UR20], idesc[UR21], UPT ;  /* 0x00ff1424220075ea */ /* 0x0005e2000b800008 */
[----:B------:R2:W-:Y:S01]  /*3310*/  UTCHMMA gdesc[UR30], gdesc[UR32], tmem[UR8], tmem[UR18], idesc[UR19], UPT ;  /* 0x00ff12201e0075ea */ /* 0x0005e2000b800008 */
[----:B------:R2:W-:Y:S01]  /*3320*/  UTCBAR [UR6], URZ ;  /* 0x000000ff060073e9 */ /* 0x0005e200080000ff */
[----:B------:R-:W-:Y:S01]  /*3330*/  UMOV UR17, UR14 ;  /* 0x0000000e00117c82 */ /* 0x000fe20008000000 */
[----:B------:R-:W-:Y:S05]  /*3340*/  BRA.U UP0, `(.L_x_57) ;  /* 0xfffffffd00507547 */ /* 0x000fea000b83ffff */
.L_x_54:
[----:B------:R-:W-:Y:S01]  /*3350*/  UIADD3 UR15, UPT, UPT, UR15, 0x1, URZ ;  /* 0x000000010f0f7890 */ /* 0x000fe2000fffe0ff */
[C---:B------:R-:W-:Y:S01]  /*3360*/  ISETP.NE.AND P0, PT, R10.reuse, 0x2, PT ;  /* 0x000000020a00780c */ /* 0x040fe20003f05270 */
[----:B------:R-:W-:Y:S02]  /*3370*/  UIADD3 UR7, UPT, UPT, UR7, 0x90, URZ ;  /* 0x0000009007077890 */ /* 0x000fe4000fffe0ff */
[----:B------:R-:W-:Y:S01]  /*3380*/  UISETP.NE.AND UP0, UPT, UR15, 0x4, UPT ;  /* 0x000000040f00788c */ /* 0x000fe2000bf05270 */
[----:B-12---:R-:W-:Y:S02]  /*3390*/  SEL R0, RZ, 0x1, P0 ;  /* 0x00000001ff007807 */ /* 0x006fe40000000000 */
[----:B------:R-:W-:Y:S01]  /*33a0*/  SEL R10, R10, RZ, P0 ;  /* 0x000000ff0a0a7207 */ /* 0x000fe20000000000 */
[----:B------:R-:W-:Y:S01]  /*33b0*/  USEL UR6, URZ, 0x1, UP0 ;  /* 0x00000001ff067887 */ /* 0x000fe20008000000 */
[----:B------:R-:W-:Y:S01]  /*33c0*/  LOP3.LUT R9, R9, R0, RZ, 0x3c, !PT ;  /* 0x0000000009097212 */ /* 0x000fe200078e3cff */
[----:B------:R-:W-:Y:S01]  /*33d0*/  USEL UR15, UR15, URZ, UP0 ;  /* 0x000000ff0f0f7287 */ /* 0x000fe20008000000 */
[----:B------:R1:W-:Y:S03]  /*33e0*/  UTCBAR [UR7], URZ ;  /* 0x000000ff070073e9 */ /* 0x0003e600080000ff */
[----:B------:R-:W-:Y:S01]  /*33f0*/  LOP3.LUT R11, R11, UR6, RZ, 0x3c, !PT ;  /* 0x000000060b0b7c12 */ /* 0x000fe2000f8e3cff */
[----:B------:R-:W-:Y:S07]  /*3400*/  @P1 BRA `(.L_x_58) ;  /* 0xfffffff800881947 */ /* 0x000fee000383ffff */
[----:B------:R-:W2:Y:S01]  /*3410*/  S2UR UR4, SR_CgaCtaId ;  /* 0x00000000000479c3 */ /* 0x000ea20000008800 */
[----:B------:R-:W-:Y:S01]  /*3420*/  ELECT P0, URZ, PT ;  /* 0x0000000000ff782f */ /* 0x000fe20003800000 */
[----:B------:R-:W-:Y:S01]  /*3430*/  IMAD.MOV.U32 R0, RZ, RZ, 0x1 ;  /* 0x00000001ff007424 */ /* 0x000fe200078e00ff */
[----:B------:R-:W-:Y:S01]  /*3440*/  UIADD3 UR5, UPT, UPT, UR5, 0xb0, URZ ;  /* 0x000000b005057890 */ /* 0x000fe2000fffe0ff */
[----:B------:R-:W-:Y:S01]  /*3450*/  SHF.L.U32 R2, R11, 0x1f, RZ ;  /* 0x0000001f0b027819 */ /* 0x000fe200000006ff */
[----:B------:R-:W-:-:S03]  /*3460*/  UMOV UR6, 0x40 ;  /* 0x0000004000067882 */ /* 0x000fc60000000000 */
[----:B------:R-:W-:Y:S01]  /*3470*/  UVIRTCOUNT.DEALLOC.SMPOOL 0x80 ;  /* 0x000000800000784c */ /* 0x000fe20000000000 */
[----:B--2---:R-:W-:Y:S02]  /*3480*/  ULEA UR4, UR4, UR6, 0x18 ;  /* 0x0000000604047291 */ /* 0x004fe4000f8ec0ff */
[----:B------:R-:W-:-:S07]  /*3490*/  ULEA UR6, UR15, UR5, 0x3 ;  /* 0x000000050f067291 */ /* 0x000fce000f8e18ff */
[----:B------:R2:W-:Y:S02]  /*34a0*/  @P0 STS.U8 [UR4+0x1c], R0 ;  /* 0x00001c00ff000988 */ /* 0x0005e40008000004 */
[----:B------:R-:W4:Y:S02]  /*34b0*/  SYNCS.PHASECHK.TRANS64.TRYWAIT P0, [UR6], R2 ;  /* 0x00000002ff0075a7 */ /* 0x000f240008001106 */
[----:B--2-4-:R-:W-:Y:S05]  /*34c0*/  @!P0 BRA `(.L_x_59) ;  /* 0x0000003800cc8947 */ /* 0x014fea0003800000 */
.L_x_132:
[----:B-1----:R-:W-:-:S04]  /*34d0*/  UIADD3 UR7, UPT, UPT, UR15, 0x1, URZ ;  /* 0x000000010f077890 */ /* 0x002fc8000fffe0ff */
[----:B------:R-:W-:-:S04]  /*34e0*/  UISETP.NE.AND UP0, UPT, UR7, 0x4, UPT ;  /* 0x000000040700788c */ /* 0x000fc8000bf05270 */
[----:B------:R-:W-:Y:S02]  /*34f0*/  USEL UR8, URZ, 0x1, UP0 ;  /* 0x00000001ff087887 */ /* 0x000fe40008000000 */
[----:B------:R-:W-:-:S04]  /*3500*/  USEL UR7, UR7, URZ, UP0 ;  /* 0x000000ff07077287 */ /* 0x000fc80008000000 */
[----:B------:R-:W-:Y:S01]  /*3510*/  ULEA UR6, UR7, UR5, 0x3 ;  /* 0x0000000507067291 */ /* 0x000fe2000f8e18ff */
[----:B--2---:R-:W-:-:S04]  /*3520*/  LOP3.LUT R2, R11, UR8, RZ, 0x3c, !PT ;  /* 0x000000080b027c12 */ /* 0x004fc8000f8e3cff */
[----:B------:R-:W-:-:S04]  /*3530*/  SHF.L.U32 R3, R2, 0x1f, RZ ;  /* 0x0000001f02037819 */ /* 0x000fc800000006ff */
[----:B------:R-:W1:Y:S02]  /*3540*/  SYNCS.PHASECHK.TRANS64.TRYWAIT P0, [UR6], R3 ;  /* 0x00000003ff0075a7 */ /* 0x000e640008001106 */
[----:B-1----:R-:W-:Y:S05]  /*3550*/  @!P0 BRA `(.L_x_60) ;  /* 0x0000003800c08947 */ /* 0x002fea0003800000 */
.L_x_134:
        /* <DEDUP_REMOVED lines=9> */
.L_x_136:
[----:B------:R-:W-:-:S04]  /*35f0*/  UIADD3 UR7, UPT, UPT, UR7, 0x1, URZ ;  /* 0x0000000107077890 */ /* 0x000fc8000fffe0ff */
[----:B------:R-:W-:-:S04]  /*3600*/  UISETP.NE.AND UP0, UPT, UR7, 0x4, UPT ;  /* 0x000000040700788c */ /* 0x000fc8000bf05270 */
[----:B------:R-:W-:Y:S02]  /*3610*/  USEL UR6, URZ, 0x1, UP0 ;  /* 0x00000001ff067887 */ /* 0x000fe40008000000 */
[----:B------:R-:W-:-:S04]  /*3620*/  USEL UR7, UR7, URZ, UP0 ;  /* 0x000000ff07077287 */ /* 0x000fc80008000000 */
[----:B------:R-:W-:Y:S01]  /*3630*/  ULEA UR7, UR7, UR5, 0x3 ;  /* 0x0000000507077291 */ /* 0x000fe2000f8e18ff */
[----:B------:R-:W-:-:S04]  /*3640*/  LOP3.LUT R2, R2, UR6, RZ, 0x3c, !PT ;  /* 0x0000000602027c12 */ /* 0x000fc8000f8e3cff */
[----:B------:R-:W-:-:S04]  /*3650*/  SHF.L.U32 R2, R2, 0x1f, RZ ;  /* 0x0000001f02027819 */ /* 0x000fc800000006ff */
[----:B------:R-:W2:Y:S02]  /*3660*/  SYNCS.PHASECHK.TRANS64.TRYWAIT P0, [UR7], R2 ;  /* 0x00000002ff0075a7 */ /* 0x000ea40008001107 */
[----:B--2---:R-:W-:Y:S05]  /*3670*/  @!P0 BRA `(.L_x_62) ;  /* 0x0000003800a88947 */ /* 0x004fea0003800000 */
.L_x_138:
[----:B------:R-:W-:Y:S01]  /*3680*/  NOP ;  /* 0x0000000000007918 */ /* 0x000fe20000000000 */
[----:B-1----:R-:W1:Y:S01]  /*3690*/  LDS R0, [UR4+0x14] ;  /* 0x00001404ff007984 */ /* 0x002e620008000800 */
[----:B------:R-:W-:Y:S01]  /*36a0*/  ULOP3.LUT UR6, UR16, 0xffff, URZ, 0xc0, !UPT ;  /* 0x0000ffff10067892 */ /* 0x000fe2000f8ec0ff */
[----:B------:R-:W-:Y:S01]  /*36b0*/  UMOV UR8, 0xffff ;  /* 0x0000ffff00087882 */ /* 0x000fe20000000000 */
[----:B------:R-:W-:Y:S02]  /*36c0*/  UMOV UR5, 0x1 ;  /* 0x0000000100057882 */ /* 0x000fe40000000000 */
[----:B------:R-:W-:-:S04]  /*36d0*/  USHF.R.U32.HI UR6, URZ, 0x5, UR6 ;  /* 0x00000005ff067899 */ /* 0x000fc80008011606 */
[----:B------:R-:W-:Y:S02]  /*36e0*/  USHF.L.U32 UR8, UR8, UR6, URZ ;  /* 0x0000000608087299 */ /* 0x000fe400080006ff */
[----:B------:R-:W-:-:S04]  /*36f0*/  USHF.L.U32 UR5, UR5, UR6, URZ ;  /* 0x0000000605057299 */ /* 0x000fc800080006ff */
[----:B-1----:R-:W-:-:S04]  /*3700*/  LOP3.LUT R0, R0, UR8, RZ, 0xc0, !PT ;  /* 0x0000000800007c12 */ /* 0x002fc8000f8ec0ff */
[----:B------:R-:W-:-:S13]  /*3710*/  ISETP.NE.AND P0, PT, R0, UR8, PT ;  /* 0x0000000800007c0c */ /* 0x000fda000bf05270 */
[----:B------:R-:W-:Y:S05]  /*3720*/  @P0 BRA `(.L_x_63) ;  /* 0x0000000000580947 */ /* 0x000fea0003800000 */
[----:B------:R-:W1:Y:S02]  /*3730*/  LDS R0, [UR4+0x18] ;  /* 0x00001804ff007984 */ /* 0x000e640008000800 */
[----:B-1----:R-:W-:-:S04]  /*3740*/  LOP3.LUT R0, R0, UR5, RZ, 0xc0, !PT ;  /* 0x0000000500007c12 */ /* 0x002fc8000f8ec0ff */
[----:B------:R-:W-:-:S13]  /*3750*/  ISETP.NE.AND P0, PT, R0, UR5, PT ;  /* 0x0000000500007c0c */ /* 0x000fda000bf05270 */
[----:B------:R-:W-:Y:S05]  /*3760*/  @P0 BRA `(.L_x_64) ;  /* 0x00000000003c0947 */ /* 0x000fea0003800000 */
[----:B------:R-:W1:Y:S01]  /*3770*/  S2R R2, SR_LANEID ;  /* 0x0000000000027919 */ /* 0x000e620000000000 */
[----:B------:R-:W-:Y:S01]  /*3780*/  ULOP3.LUT UR8, URZ, UR8, URZ, 0x33, !UPT ;  /* 0x00000008ff087292 */ /* 0x000fe2000f8e33ff */
[----:B------:R-:W-:Y:S02]  /*3790*/  VOTEU.ANY UR7, UPT, PT ;  /* 0x0000000000077886 */ /* 0x000fe400038e0100 */
[----:B------:R-:W-:-:S03]  /*37a0*/  UFLO.U32 UR7, UR7 ;  /* 0x00000007000772bd */ /* 0x000fc600080e0000 */
[----:B------:R-:W-:-:S04]  /*37b0*/  IMAD.U32 R0, RZ, RZ, UR8 ;  /* 0x00000008ff007e24 */ /* 0x000fc8000f8e00ff */
[----:B------:R2:W4:Y:S02]  /*37c0*/  REDUX UR6, R0 ;  /* 0x00000000000673c4 */ /* 0x0005240000000000 */
[----:B------:R1:W-:Y:S02]  /*37d0*/  UTCATOMSWS.AND URZ, UR8 ;  /* 0x0000000800ff79e3 */ /* 0x0003e40008000000 */
[----:B-1----:R-:W-:Y:S02]  /*37e0*/  ISETP.EQ.U32.AND P0, PT, R2, UR7, PT ;  /* 0x0000000702007c0c */ /* 0x002fe4000bf02070 */
[----:B--2---:R-:W-:Y:S02]  /*37f0*/  LOP3.LUT R0, RZ, UR5, RZ, 0x33, !PT ;  /* 0x00000005ff007c12 */ /* 0x004fe4000f8e33ff */
[----:B----4-:R-:W-:Y:S02]  /*3800*/  MOV R2, UR6 ;  /* 0x0000000600027c02 */ /* 0x010fe40008000f00 */
[----:B------:R-:W1:Y:S07]  /*3810*/  REDUX UR5, R0 ;  /* 0x00000000000573c4 */ /* 0x000e6e0000000000 */
[----:B------:R2:W-:Y:S01]  /*3820*/  @P0 ATOMS.AND RZ, [UR4+0x14], R2 ;  /* 0x00001402ffff098c */ /* 0x0005e2000a800004 */
[----:B-1----:R-:W-:-:S05]  /*3830*/  IMAD.U32 R0, RZ, RZ, UR5 ;  /* 0x00000005ff007e24 */ /* 0x002fca000f8e00ff */
[----:B------:R2:W-:Y:S01]  /*3840*/  @P0 ATOMS.AND RZ, [UR4+0x18], R0 ;  /* 0x00001800ffff098c */ /* 0x0005e2000a800004 */
[----:B------:R-:W-:Y:S05]  /*3850*/  BRA `(.L_x_65) ;  /* 0x0000000000147947 */ /* 0x000fea0003800000 */
.L_x_64:
[----:B------:R-:W-:Y:S02]  /*3860*/  MOV R2, 0x3880 ;  /* 0x0000388000027802 */ /* 0x000fe40000000f00 */
[----:B---3-5:R-:W-:Y:S05]  /*3870*/  CALL.REL.NOINC `($__internal_0_$__cuda_sm10x_tcgen05_guardrail_trap_col_being_dealloced_not_returned_by_alloc) ;  /* 0x0000003c001c7944 */ /* 0x028fea0003c00000 */
[----:B------:R-:W-:Y:S05]  /*3880*/  BRA `(.L_x_65) ;  /* 0x0000000000087947 */ /* 0x000fea0003800000 */
.L_x_63:
[----:B------:R-:W-:Y:S02]  /*3890*/  MOV R2, 0x38b0 ;  /* 0x000038b000027802 */ /* 0x000fe40000000f00 */
[----:B---3-5:R-:W-:Y:S05]  /*38a0*/  CALL.REL.NOINC `($__internal_2_$__cuda_sm10x_tcgen05_guardrail_trap_unallocated_columns_being_dealloced) ;  /* 0x0000003c00287944 */ /* 0x028fea0003c00000 */
.L_x_65:
[----:B------:R-:W-:Y:S01]  /*38b0*/  NOP ;  /* 0x0000000000007918 */ /* 0x000fe20000000000 */
[----:B------:R-:W-:Y:S05]  /*38c0*/  EXIT ;  /* 0x000000000000794d */ /* 0x000fea0003800000 */
.L_x_47:
[----:B------:R-:W-:-:S09]  /*38d0*/  UISETP.NE.OR UP2, UPT, UR8, 0x3, !UP2 ;  /* 0x000000030800788c */ /* 0x000fd2000d745670 */
[----:B------:R-:W-:Y:S05]  /*38e0*/  BRA.U UP2, `(.L_x_66) ;  /* 0x0000000d02ac7547 */ /* 0x000fea000b800000 */
[----:B------:R-:W1:Y:S01]  /*38f0*/  LDC R0, c[0x0][0xb30] ;  /* 0x0002cc00ff007b82 */ /* 0x000e620000000800 */
[----:B------:R-:W2:Y:S01]  /*3900*/  LDCU.64 UR8, c[0x0][0x888] ;  /* 0x00011100ff0877ac */ /* 0x000ea20008000a00 */
[----:B------:R-:W-:Y:S01]  /*3910*/  IMAD.MOV.U32 R32, RZ, RZ, 0x1 ;  /* 0x00000001ff207424 */ /* 0x000fe200078e00ff */
[----:B------:R-:W-:Y:S01]  /*3920*/  CS2R R28, SRZ ;  /* 0x00000000001c7805 */ /* 0x000fe2000001ff00 */
[----:B------:R-:W-:Y:S01]  /*3930*/  IMAD.MOV.U32 R25, RZ, RZ, 0x2000 ;  /* 0x00002000ff197424 */ /* 0x000fe200078e00ff */
[----:B------:R-:W4:Y:S03]  /*3940*/  LDCU.64 UR4, c[0x0][0x890] ;  /* 0x00011200ff0477ac */ /* 0x000f260008000a00 */
[----:B------:R-:W3:Y:S01]  /*3950*/  LDC R24, c[0x0][0x370] ;  /* 0x0000dc00ff187b82 */ /* 0x000ee20000000800 */
[----:B------:R-:W-:Y:S01]  /*3960*/  UMOV UR7, 0x400 ;  /* 0x0000040000077882 */ /* 0x000fe20000000000 */
[----:B------:R-:W-:-:S02]  /*3970*/  UPLOP3.LUT UP1, UPT, UPT, UPT, UPT, 0x40, 0x4 ;  /* 0x000000000004789c */ /* 0x000fc40003f2e870 */
[----:B------:R-:W-:Y:S01]  /*3980*/  ULEA UR7, UR37, UR7, 0x18 ;  /* 0x0000000725077291 */ /* 0x000fe2000f8ec0ff */
[----:B------:R-:W-:-:S03]  /*3990*/  UMOV UR13, URZ ;  /* 0x000000ff000d7c82 */ /* 0x000fc60008000000 */
[----:B------:R-:W3:Y:S01]  /*39a0*/  LDC R3, c[0x0][0xb0c] ;  /* 0x0002c300ff037b82 */ /* 0x000ee20000000800 */
[----:B--2---:R-:W-:Y:S02]  /*39b0*/  UISETP.NE.U32.AND UP3, UPT, UR8, URZ, UPT ;  /* 0x000000ff0800728c */ /* 0x004fe4000bf65070 */
[----:B----4-:R-:W-:-:S05]  /*39c0*/  UISETP.NE.U32.AND UP4, UPT, UR4, URZ, UPT ;  /* 0x000000ff0400728c */ /* 0x010fca000bf85070 */
[----:B------:R-:W2:Y:S01]  /*39d0*/  LDC R18, c[0x0][0xb20] ;  /* 0x0002c800ff127b82 */ /* 0x000ea20000000800 */
[----:B-1----:R-:W-:Y:S01]  /*39e0*/  ISETP.NE.AND P1, PT, R0, 0x1, PT ;  /* 0x000000010000780c */ /* 0x002fe20003f25270 */
[----:B------:R-:W-:Y:S02]  /*39f0*/  UISETP.NE.AND.EX UP3, UPT, UR9, URZ, UPT, UP3 ;  /* 0x000000ff0900728c */ /* 0x000fe4000bf65330 */
[----:B------:R-:W-:-:S04]  /*3a00*/  UISETP.NE.AND.EX UP4, UPT, UR5, URZ, UPT, UP4 ;  /* 0x000000ff0500728c */ /* 0x000fc8000bf85340 */
[----:B------:R-:W1:Y:S08]  /*3a10*/  LDC.64 R30, c[0x0][0x348] ;  /* 0x0000d200ff1e7b82 */ /* 0x000e700000000a00 */
[----:B------:R-:W4:Y:S08]  /*3a20*/  LDC.64 R16, c[0x0][0xb10] ;  /* 0x0002c400ff107b82 */ /* 0x000f300000000a00 */
[----:B------:R-:W1:Y:S08]  /*3a30*/  LDC.64 R6, c[0x0][0xb18] ;  /* 0x0002c600ff067b82 */ /* 0x000e700000000a00 */
[----:B------:R-:W1:Y:S08]  /*3a40*/  LDC.64 R4, c[0x0][0xb28] ;  /* 0x0002ca00ff047b82 */ /* 0x000e700000000a00 */
[----:B--23--:R-:W1:Y:S02]  /*3a50*/  LDC R19, c[0x0][0x374] ;  /* 0x0000dd00ff137b82 */ /* 0x00ce640000000800 */
.L_x_75:
[C---:B------:R-:W-:Y:S02]  /*3a60*/  LEA R0, R29.reuse, UR7, 0x3 ;  /* 0x000000071d007c11 */ /* 0x040fe4000f8e18ff */
[----:B------:R-:W-:Y:S02]  /*3a70*/  SHF.L.U32 R2, R28, 0x1f, RZ ;  /* 0x0000001f1c027819 */ /* 0x000fe400000006ff */
[----:B------:R-:W-:Y:S02]  /*3a80*/  LEA R20, R29, UR7, 0x4 ;  /* 0x000000071d147c11 */ /* 0x000fe4000f8e20ff */
[----:B--2---:R-:W2:Y:S02]  /*3a90*/  SYNCS.PHASECHK.TRANS64.TRYWAIT P0, [R0+URZ+0x70], R2 ;  /* 0x00007002000075a7 */ /* 0x004ea400080011ff */
[----:B--2---:R-:W-:Y:S05]  /*3aa0*/  @!P0 BRA `(.L_x_67) ;  /* 0x0000003400b48947 */ /* 0x004fea0003800000 */
.L_x_139:
[----:B------:R-:W-:Y:S01]  /*3ab0*/  ISETP.GE.AND P0, PT, R26, 0x1, PT ;  /* 0x000000011a00780c */ /* 0x000fe20003f06270 */
[----:B------:R-:W3:Y:S01]  /*3ac0*/  LDS.128 R20, [R20+0x100] ;  /* 0x0001000014147984 */ /* 0x000ee20000000c00 */
[----:B--2---:R-:W-:Y:S01]  /*3ad0*/  VIADD R0, R0, 0x80 ;  /* 0x0000008000007836 */ /* 0x004fe20000000000 */
[----:B------:R-:W-:Y:S01]  /*3ae0*/  @!PT LDS RZ, [RZ] ;  /* 0x00000000fffff984 */ /* 0x000fe20000000800 */
[----:B------:R-:W-:Y:S01]  /*3af0*/  @!PT LDS RZ, [RZ] ;  /* 0x00000000fffff984 */ /* 0x000fe20000000800 */
[----:B------:R-:W-:Y:S01]  /*3b00*/  @!PT LDS RZ, [RZ] ;  /* 0x00000000fffff984 */ /* 0x000fe20000000800 */
[----:B------:R-:W-:Y:S01]  /*3b10*/  @!PT LDS RZ, [RZ] ;  /* 0x00000000fffff984 */ /* 0x000fe20000000800 */
[----:B------:R2:W-:Y:S06]  /*3b20*/  MEMBAR.ALL.CTA ;  /* 0x0000000000007992 */ /* 0x0005ec0000008000 */
[----:B--2---:R-:W2:Y:S01]  /*3b30*/  FENCE.VIEW.ASYNC.S ;  /* 0x00000000000073c6 */ /* 0x004ea20000000000 */
[----:B------:R-:W-:Y:S04]  /*3b40*/  PRMT R0, RZ, 0x654, R0 ;  /* 0x00000654ff007816 */ /* 0x000fe80000000000 */
[----:B--2---:R2:W-:Y:S01]  /*3b50*/  SYNCS.ARRIVE.TRANS64.RED.A1T0 RZ, [R0+URZ], RZ ;  /* 0x000000ff00ff79a7 */ /* 0x0045e200081004ff */
[----:B---3--:R-:W-:Y:S11]  /*3b60*/  LOP3.LUT P3, RZ, R22, 0x1, RZ, 0xc0, !PT ;  /* 0x0000000116ff7812 */ /* 0x008ff6000786c0ff */
[----:B------:R-:W-:Y:S02]  /*3b70*/  @!UPT UIADD3 URZ, UPT, UPT, URZ, URZ, URZ ;  /* 0x000000fffffff290 */ /* 0x000fe4000fffe0ff */
[----:B------:R-:W-:Y:S02]  /*3b80*/  @P3 MOV R11, R20 ;  /* 0x00000014000b3202 */ /* 0x000fe40000000f00 */
[----:B------:R-:W-:Y:S01]  /*3b90*/  @P3 LOP3.LUT R10, R21, 0xffff, RZ, 0xc0, !PT ;  /* 0x0000ffff150a3812 */ /* 0x000fe200078ec0ff */
[----:B--2---:R-:W-:Y:S06]  /*3ba0*/  @!P0 BRA `(.L_x_68) ;  /* 0x0000000000a48947 */ /* 0x004fec0003800000 */
[-C--:B-1----:R-:W-:Y:S01]  /*3bb0*/  IMAD.HI.U32 R0, R19, R7.reuse, RZ ;  /* 0x0000000713007227 */ /* 0x082fe200078e00ff */
[----:B------:R-:W-:Y:S02]  /*3bc0*/  ISETP.NE.AND P0, PT, R6, 0x1, PT ;  /* 0x000000010600780c */ /* 0x000fe40003f05270 */
[----:B------:R-:W-:Y:S01]  /*3bd0*/  ISETP.NE.AND P2, PT, R26, 0x1, PT ;  /* 0x000000011a00780c */ /* 0x000fe20003f45270 */
[----:B----4-:R-:W-:Y:S01]  /*3be0*/  IMAD.HI.U32 R9, R24, R16, RZ ;  /* 0x0000001018097227 */ /* 0x010fe200078e00ff */
[----:B------:R-:W-:Y:S02]  /*3bf0*/  SHF.R.U32.HI R0, RZ, R18, R0 ;  /* 0x00000012ff007219 */ /* 0x000fe40000011600 */
[----:B------:R-:W-:Y:S01]  /*3c00*/  ISETP.NE.AND P4, PT, R3, 0x1, PT ;  /* 0x000000010300780c */ /* 0x000fe20003f85270 */
[----:B------:R-:W-:Y:S01]  /*3c10*/  IMAD.HI.U32 R13, R10, R7, RZ ;  /* 0x000000070a0d7227 */ /* 0x000fe200078e00ff */
[----:B------:R-:W-:Y:S02]  /*3c20*/  SHF.R.U32.HI R9, RZ, R17, R9 ;  /* 0x00000011ff097219 */ /* 0x000fe40000011609 */
[----:B------:R-:W-:Y:S01]  /*3c30*/  SEL R0, R19, R0, !P0 ;  /* 0x0000000013007207 */ /* 0x000fe20004000000 */
[----:B------:R-:W-:Y:S01]  /*3c40*/  IMAD.HI.U32 R12, R11, R16, RZ ;  /* 0x000000100b0c7227 */ /* 0x000fe200078e00ff */
[----:B------:R-:W-:Y:S03]  /*3c50*/  SEL R9, R24, R9, !P4 ;  /* 0x0000000918097207 */ /* 0x000fe60006000000 */
[-C--:B------:R-:W-:Y:S01]  /*3c60*/  IMAD.HI.U32 R8, R0, R4.reuse, RZ ;  /* 0x0000000400087227 */ /* 0x080fe200078e00ff */
[----:B------:R-:W-:Y:S03]  /*3c70*/  SHF.R.U32.HI R12, RZ, R17, R12 ;  /* 0x00000011ff0c7219 */ /* 0x000fe6000001160c */
[----:B------:R-:W-:Y:S01]  /*3c80*/  IMAD.HI.U32 R2, R9, R4, RZ ;  /* 0x0000000409027227 */ /* 0x000fe200078e00ff */
[-C--:B------:R-:W-:Y:S02]  /*3c90*/  @P2 SHF.R.U32.HI R0, RZ, R5.reuse, R8 ;  /* 0x00000005ff002219 */ /* 0x080fe40000011608 */
[----:B------:R-:W-:Y:S02]  /*3ca0*/  SHF.R.U32.HI R8, RZ, R18, R13 ;  /* 0x00000012ff087219 */ /* 0x000fe4000001160d */
[----:B------:R-:W-:Y:S01]  /*3cb0*/  @P2 SHF.R.U32.HI R9, RZ, R5, R2 ;  /* 0x00000005ff092219 */ /* 0x000fe20000011602 */
[----:B------:R-:W-:Y:S01]  /*3cc0*/  IMAD R0, R26, R0, RZ ;  /* 0x000000001a007224 */ /* 0x000fe200078e02ff */
[----:B------:R-:W-:Y:S02]  /*3cd0*/  SEL R8, R10, R8, !P0 ;  /* 0x000000080a087207 */ /* 0x000fe40004000000 */
[----:B------:R-:W-:Y:S01]  /*3ce0*/  SEL R2, R11, R12, !P4 ;  /* 0x0000000c0b027207 */ /* 0x000fe20006000000 */
[----:B------:R-:W-:Y:S01]  /*3cf0*/  IMAD R12, R26, R9, RZ ;  /* 0x000000091a0c7224 */ /* 0x000fe200078e02ff */
[C---:B------:R-:W-:Y:S01]  /*3d00*/  ISETP.GE.AND P0, PT, R8.reuse, R0, PT ;  /* 0x000000000800720c */ /* 0x040fe20003f06270 */
[----:B------:R-:W-:Y:S03]  /*3d10*/  IMAD.HI.U32 R0, R8, R4, RZ ;  /* 0x0000000408007227 */ /* 0x000fe600078e00ff */
[----:B------:R-:W-:Y:S02]  /*3d20*/  ISETP.GE.OR P0, PT, R2, R12, P0 ;  /* 0x0000000c0200720c */ /* 0x000fe40000706670 */
[-C--:B------:R-:W-:Y:S04]  /*3d30*/  SHF.R.U32.HI R0, RZ, R5.reuse, R0 ;  /* 0x00000005ff007219 */ /* 0x080fe80000011600 */
[----:B------:R-:W-:Y:S05]  /*3d40*/  SEL R13, R8, R0, !P2 ;  /* 0x00000000080d7207 */ /* 0x000fea0005000000 */
[----:B------:R-:W-:Y:S02]  /*3d50*/  IMAD.MOV R12, RZ, RZ, -R13 ;  /* 0x000000ffff0c7224 */ /* 0x000fe400078e0a0d */
[----:B------:R-:W-:Y:S04]  /*3d60*/  @!P0 IMAD.HI.U32 R0, R2, R4, RZ ;  /* 0x0000000402008227 */ /* 0x000fe800078e00ff */
[----:B------:R-:W-:Y:S01]  /*3d70*/  IMAD R12, R26, R12, R8 ;  /* 0x0000000c1a0c7224 */ /* 0x000fe200078e0208 */
[----:B------:R-:W-:Y:S04]  /*3d80*/  @!P0 SHF.R.U32.HI R0, RZ, R5, R0 ;  /* 0x00000005ff008219 */ /* 0x000fe80000011600 */
[----:B------:R-:W-:Y:S04]  /*3d90*/  @!P0 SEL R0, R2, R0, !P2 ;  /* 0x0000000002008207 */ /* 0x000fe80005000000 */
[----:B------:R-:W-:Y:S01]  /*3da0*/  @!P0 IADD3 R13, PT, PT, R13, -R0, RZ ;  /* 0x800000000d0d8210 */ /* 0x000fe20007ffe0ff */
[----:B------:R-:W-:Y:S01]  /*3db0*/  @!P0 IMAD R0, R9, R12, R0 ;  /* 0x0000000c09008224 */ /* 0x000fe200078e0200 */
[----:B------:R-:W-:Y:S01]  /*3dc0*/  IADD3 R9, PT, PT, -R8, RZ, RZ ;  /* 0x000000ff08097210 */ /* 0x000fe20007ffe1ff */
[--C-:B------:R-:W-:Y:S02]  /*3dd0*/  IMAD.MOV R12, RZ, RZ, -R2.reuse ;  /* 0x000000ffff0c7224 */ /* 0x100fe400078e0a02 */
[----:B------:R-:W-:Y:S02]  /*3de0*/  @!P0 IMAD R8, R13, R26, R2 ;  /* 0x0000001a0d088224 */ /* 0x000fe400078e0202 */
[----:B------:R-:W-:Y:S02]  /*3df0*/  @!P0 IMAD.MOV.U32 R2, RZ, RZ, R0 ;  /* 0x000000ffff028224 */ /* 0x000fe400078e0000 */
[----:B------:R-:W-:Y:S02]  /*3e00*/  IMAD R11, R3, R12, R11 ;  /* 0x0000000c030b7224 */ /* 0x000fe400078e020b */
[----:B------:R-:W-:Y:S02]  /*3e10*/  IMAD R10, R6, R9, R10 ;  /* 0x00000009060a7224 */ /* 0x000fe400078e020a */
[----:B------:R-:W-:Y:S02]  /*3e20*/  IMAD R11, R2, R3, R11 ;  /* 0x00000003020b7224 */ /* 0x000fe400078e020b */
[----:B------:R-:W-:Y:S02]  /*3e30*/  IMAD R10, R8, R6, R10 ;  /* 0x00000006080a7224 */ /* 0x000fe400078e020a */
.L_x_68:
[----:B------:R-:W-:Y:S05]  /*3e40*/  BRA.U UP1, `(.L_x_69) ;  /* 0x0000000101107547 */ /* 0x000fea000b800000 */
[----:B------:R-:W-:Y:S04]  /*3e50*/  MOV R2, UR6 ;  /* 0x0000000600027c02 */ /* 0x000fe80008000f00 */
[----:B------:R-:W-:Y:S04]  /*3e60*/  SHF.L.U32 R2, R2, 0x1f, RZ ;  /* 0x0000001f02027819 */ /* 0x000fe800000006ff */
[----:B------:R-:W2:Y:S02]  /*3e70*/  SYNCS.PHASECHK.TRANS64.TRYWAIT P0, [UR7+0x68], R2 ;  /* 0x00006802ff0075a7 */ /* 0x000ea40008001107 */
[----:B--2---:R-:W-:Y:S05]  /*3e80*/  @!P0 BRA `(.L_x_70) ;  /* 0x0000003000d08947 */ /* 0x004fea0003800000 */
.L_x_69:
[----:B------:R-:W-:Y:S02]  /*3e90*/  R2UR UR11, R15 ;  /* 0x000000000f0b72ca */ /* 0x000fe400000e0000 */
[----:B------:R-:W-:Y:S02]  /*3ea0*/  R2UR UR10, R14 ;  /* 0x000000000e0a72ca */ /* 0x000fe400000e0000 */
[----:B------:R-:W-:Y:S04]  /*3eb0*/  ISETP.NE.U32.AND P2, PT, RZ, UR4, PT ;  /* 0x00000004ff007c0c */ /* 0x000fe8000bf45070 */
[----:B------:R-:W-:Y:S05]  /*3ec0*/  ISETP.NE.AND.EX P2, PT, RZ, UR5, PT, P2 ;  /* 0x00000005ff007c0c */ /* 0x000fea000bf45320 */
[----:B------:R-:W-:Y:S02]  /*3ed0*/  USHF.L.U32 UR11, UR11, 0x6, URZ ;  /* 0x000000060b0b7899 */ /* 0x000fe400080006ff */
[----:B------:R-:W-:Y:S01]  /*3ee0*/  USHF.L.U32 UR10, UR10, 0x6, URZ ;  /* 0x000000060a0a7899 */ /* 0x000fe200080006ff */
[----:B------:R-:W-:Y:S11]  /*3ef0*/  BRA.U !UP4, `(.L_x_71) ;  /* 0x000000010c347547 */ /* 0x000ff6000b800000 */
[----:B------:R-:W-:Y:S01]  /*3f00*/  UPLOP3.LUT UP0, UPT, UPT, UPT, UP3, 0x80, 0x8 ;  /* 0x000000000008789c */ /* 0x000fe20003f0f030 */
[----:B--2---:R-:W-:Y:S02]  /*3f10*/  HFMA2 R0, -RZ, RZ, 0, 5.9604644775390625e-08 ;  /* 0x00000001ff007431 */ /* 0x004fe400000001ff */
[----:B------:R-:W-:Y:S03]  /*3f20*/  IMAD.MOV.U32 R64, RZ, RZ, 0x1 ;  /* 0x00000001ff407424 */ /* 0x000fe600078e00ff */
[----:B------:R-:W-:Y:S05]  /*3f30*/  PLOP3.LUT P0, PT, PT, PT, UP0, 0x80, 0x8 ;  /* 0x000000000008781c */ /* 0x000fea0003f0f008 */
[----:B------:R-:W2:Y:S01]  /*3f40*/  @UP0 LDCU.64 UR14, c[0x0][0x888] ;  /* 0x00011100ff0e07ac */ /* 0x000ea20008000a00 */
[----:B------:R-:W-:Y:S07]  /*3f50*/  @UP0 UIMAD UR8, UR36, UR4, URZ ;  /* 0x00000004240802a4 */ /* 0x000fee000f8e02ff */
[----:B------:R-:W-:Y:S01]  /*3f60*/  @!P0 PRMT R64, R0, 0x7610, R64 ;  /* 0x0000761000408816 */ /* 0x000fe20000000040 */
[----:B--2---:R-:W-:Y:S03]  /*3f70*/  @UP0 UIMAD.WIDE UR14, UR8, 0x4, UR14 ;  /* 0x00000004080e08a5 */ /* 0x004fe6000f8e020e */
[----:B------:R-:W2:Y:S03]  /*3f80*/  @!UP0 LDCU UR8, c[0x0][0x880] ;  /* 0x00011000ff0887ac */ /* 0x000ea60008000800 */
[----:B------:R-:W-:Y:S01]  /*3f90*/  IMAD.U32 R8, RZ, RZ, UR14 ;  /* 0x0000000eff087e24 */ /* 0x000fe2000f8e00ff */
[----:B------:R-:W-:Y:S05]  /*3fa0*/  MOV R9, UR15 ;  /* 0x0000000f00097c02 */ /* 0x000fea0008000f00 */
[----:B-----5:R3:W5:Y:S02]  /*3fb0*/  @P0 LDG.E R35, desc[UR46][R8.64] ;  /* 0x0000002e08230981 */ /* 0x020764000c1e1900 */
[----:B--23--:R-:W-:Y:S07]  /*3fc0*/  @!P0 IMAD.U32 R35, RZ, RZ, UR8 ;  /* 0x00000008ff238e24 */ /* 0x00cfee000f8e00ff */
.L_x_71:
[----:B-----5:R-:W-:Y:S01]  /*3fd0*/  @!P2 FSETP.EQ.AND P0, PT, R35, RZ, PT ;  /* 0x000000ff2300a20b */ /* 0x020fe20003f02000 */
[----:B------:R-:W-:Y:S01]  /*3fe0*/  @!UPT UIADD3 URZ, UPT, UPT, URZ, URZ, URZ ;  /* 0x000000fffffff290 */ /* 0x000fe2000fffe0ff */
[----:B------:R-:W-:Y:S11]  /*3ff0*/  @!P2 BRA `(.L_x_72) ;  /* 0x000000000014a947 */ /* 0x000ff60003800000 */
[----:B------:R-:W-:Y:S02]  /*4000*/  LOP3.LUT P2, RZ, R64, 0xff, RZ, 0xc0, !PT ;  /* 0x000000ff40ff7812 */ /* 0x000fe4000784c0ff */
[----:B------:R-:W-:Y:S04]  /*4010*/  PLOP3.LUT P0, PT, PT, PT, UP0, 0x80, 0x8 ;  /* 0x000000000008781c */ /* 0x000fe80003f0f008 */
[----:B------:R-:W-:Y:S07]  /*4020*/  PLOP3.LUT P0, PT, P0, PT, PT, 0x8, 0x80 ;  /* 0x000000000080781c */ /* 0x000fee000070e170 */
[----:B------:R-:W-:Y:S11]  /*4030*/  @P2 FSETP.EQ.AND P0, PT, R35, RZ, PT ;  /* 0x000000ff2300220b */ /* 0x000ff60003f02000 */
[----:B------:R-:W-:Y:S02]  /*4040*/  @!UPT UIADD3 URZ, UPT, UPT, URZ, URZ, URZ ;  /* 0x000000fffffff290 */ /* 0x000fe4000fffe0ff */
.L_x_72:
[----:B------:R-:W-:Y:S01]  /*4050*/  ULEA UR15, UR13, UR7, 0x3 ;  /* 0x000000070d0f7291 */ /* 0x000fe2000f8e18ff */
[----:B------:R-:W-:Y:S02]  /*4060*/  SHF.L.U32 R9, R32, 0x1f, RZ ;  /* 0x0000001f20097819 */ /* 0x000fe400000006ff */
[----:B------:R-:W-:Y:S04]  /*4070*/  ELECT P4, URZ, PT ;  /* 0x0000000000ff782f */ /* 0x000fe80003880000 */
[----:B------:R-:W-:Y:S02]  /*4080*/  PLOP3.LUT P4, PT, P0, P4, PT, 0xf2, 0x2f ;  /* 0x00000000002f781c */ /* 0x000fe40000789e72 */
[----:B------:R-:W3:Y:S11]  /*4090*/  SYNCS.PHASECHK.TRANS64.TRYWAIT P2, [UR15+0x48], R9 ;  /* 0x00004809ff0075a7 */ /* 0x000ef6000804110f */
[----:B-1----:R-:W-:Y:S05]  /*40a0*/  @!P4 IADD3 R8, P0, PT, R30, 0x580, RZ ;  /* 0x000005801e08c810 */ /* 0x002fea0007f1e0ff */
[----:B--2---:R-:W-:Y:S01]  /*40b0*/  @!P4 IMAD.X R2, RZ, RZ, R31, P0 ;  /* 0x000000ffff02c224 */ /* 0x004fe200000e061f */
[----:B---3--:R-:W-:Y:S07]  /*40c0*/  @!P2 BRA `(.L_x_73) ;  /* 0x000000300058a947 */ /* 0x008fee0003800000 */
.L_x_142:
[----:B------:R-:W2:Y:S01]  /*40d0*/  LDC.64 R12, c[0x0][0xb18] ;  /* 0x0002c600ff0c7b82 */ /* 0x000ea20000000a00 */
[----:B------:R-:W-:Y:S01]  /*40e0*/  @!P4 R2UR UR8, R2 ;  /* 0x000000000208c2ca */ /* 0x000fe200000e0000 */
[----:B------:R-:W-:Y:S01]  /*40f0*/  VOTEU.ALL UP2, P4 ;  /* 0x0000000000ff7886 */ /* 0x000fe20002040000 */
[----:B------:R-:W-:Y:S01]  /*4100*/  @!P4 R2UR UR9, R8 ;  /* 0x000000000809c2ca */ /* 0x000fe200000e0000 */
[----:B------:R-:W-:Y:S01]  /*4110*/  VOTEU.ALL UP1, P4 ;  /* 0x0000000000ff7886 */ /* 0x000fe20002020000 */
[----:B-1----:R-:W-:Y:S03]  /*4120*/  @!P4 IMAD.MOV.U32 R0, RZ, RZ, 0x2000 ;  /* 0x00002000ff00c424 */ /* 0x002fe600078e00ff */
[----:B------:R-:W1:Y:S01]  /*4130*/  @!P1 LDC R2, c[0x0][0xb0c] ;  /* 0x0002c300ff029b82 */ /* 0x000e620000000800 */
[----:B------:R-:W-:Y:S01]  /*4140*/  UMOV UR20, 0x0 ;  /* 0x0000000000147882 */ /* 0x000fe20000000000 */
[----:B------:R-:W-:Y:S01]  /*4150*/  UMOV UR21, 0x10000000 ;  /* 0x1000000000157882 */ /* 0x000fe20000000000 */
[----:B------:R-:W-:Y:S01]  /*4160*/  UMOV UR12, UR36 ;  /* 0x00000024000c7c82 */ /* 0x000fe20008000000 */
[----:B------:R-:W-:Y:S01]  /*4170*/  UIADD3 UR14, UPT, UPT, UR13, 0x1, URZ ;  /* 0x000000010d0e7890 */ /* 0x000fe2000fffe0ff */
[----:B------:R-:W-:Y:S01]  /*4180*/  @P3 SHF.R.U32.HI R27, RZ, 0x10, R21 ;  /* 0x00000010ff1b3819 */ /* 0x000fe20000011615 */
[----:B------:R-:W-:Y:S02]  /*4190*/  VIADD R29, R29, 0x1 ;  /* 0x000000011d1d7836 */ /* 0x000fe40000000000 */
[----:B------:R-:W-:Y:S01]  /*41a0*/  IMAD.U32 R9, RZ, RZ, UR8 ;  /* 0x00000008ff097e24 */ /* 0x000fe2000f8e00ff */
[----:B------:R-:W-:Y:S01]  /*41b0*/  @!UP2 ULEA UR8, UR13, UR7, 0xd ;  /* 0x000000070d08a291 */ /* 0x000fe2000f8e68ff */
[----:B------:R-:W-:Y:S01]  /*41c0*/  IMAD.U32 R8, RZ, RZ, UR9 ;  /* 0x00000009ff087e24 */ /* 0x000fe2000f8e00ff */
[----:B------:R-:W-:Y:S02]  /*41d0*/  UIADD3 UR9, UPT, UPT, UR15, 0x30, URZ ;  /* 0x000000300f097890 */ /* 0x000fe4000fffe0ff */
[----:B------:R-:W-:Y:S01]  /*41e0*/  @!P4 R2UR UR19, R9 ;  /* 0x000000000913c2ca */ /* 0x000fe200000e0000 */
[----:B------:R-:W-:Y:S01]  /*41f0*/  @!UP2 UIADD3 UR8, UPT, UPT, UR8, 0x400, URZ ;  /* 0x000004000808a890 */ /* 0x000fe2000fffe0ff */
[----:B------:R-:W-:Y:S01]  /*4200*/  @!P4 R2UR UR18, R8 ;  /* 0x000000000812c2ca */ /* 0x000fe200000e0000 */
[----:B------:R-:W-:Y:S01]  /*4210*/  UISETP.NE.AND UP5, UPT, UR14, 0x3, UPT ;  /* 0x000000030e00788c */ /* 0x000fe2000bfa5270 */
[----:B------:R-:W3:Y:S01]  /*4220*/  LDC.64 R8, c[0x0][0xb10] ;  /* 0x0002c400ff087b82 */ /* 0x000ee20000000a00 */
[----:B------:R-:W-:Y:S02]  /*4230*/  UPRMT UR16, UR37, 0x654, UR9 ;  /* 0x0000065425107896 */ /* 0x000fe40008000009 */
[----:B------:R-:W-:Y:S02]  /*4240*/  USEL UR17, URZ, 0x1, UP5 ;  /* 0x00000001ff117887 */ /* 0x000fe4000a800000 */
[----:B------:R-:W-:Y:S04]  /*4250*/  USEL UR14, UR14, URZ, UP5 ;  /* 0x000000ff0e0e7287 */ /* 0x000fe8000a800000 */
[----:B------:R-:W-:Y:S01]  /*4260*/  ULEA UR13, UR14, UR7, 0x3 ;  /* 0x000000070e0d7291 */ /* 0x000fe2000f8e18ff */
[----:B------:R-:W-:Y:S01]  /*4270*/  LOP3.LUT R32, R32, UR17, RZ, 0x3c, !PT ;  /* 0x0000001120207c12 */ /* 0x000fe2000f8e3cff */
[----:B------:R1:W-:Y:S01]  /*4280*/  @!UP1 UTMALDG.3D [UR8], [UR18], desc[UR20] ;  /* 0x00001408120095b4 */ /* 0x0003e20008011000 */
[----:B------:R5:W-:Y:S02]  /*4290*/  @!P4 SYNCS.ARRIVE.TRANS64.RED.A0TR RZ, [UR15+0x30], R0 ;  /* 0x00003000ffffc9a7 */ /* 0x000be4000830040f */
[----:B------:R-:W-:Y:S01]  /*42a0*/  SHF.L.U32 R14, R32, 0x1f, RZ ;  /* 0x0000001f200e7819 */ /* 0x000fe200000006ff */
[C---:B---3--:R-:W-:Y:S01]  /*42b0*/  @!P1 IMAD.HI.U32 R8, R11.reuse, R8, RZ ;  /* 0x000000080b089227 */ /* 0x048fe200078e00ff */
[----:B--2---:R-:W-:Y:S02]  /*42c0*/  @!P1 ISETP.NE.AND P0, PT, R12, 0x1, PT ;  /* 0x000000010c00980c */ /* 0x004fe40003f05270 */
[----:B-1----:R-:W-:Y:S01]  /*42d0*/  @!P1 ISETP.NE.AND P2, PT, R2, 0x1, PT ;  /* 0x000000010200980c */ /* 0x002fe20003f45270 */
[----:B------:R-:W-:Y:S01]  /*42e0*/  SYNCS.ARRIVE.TRANS64.RED.A1T0 RZ, [UR16], RZ ;  /* 0x000000ffffff79a7 */ /* 0x000fe20008100410 */
[C---:B------:R-:W-:Y:S01]  /*42f0*/  @!P1 IMAD.HI.U32 R13, R10.reuse, R13, RZ ;  /* 0x0000000d0a0d9227 */ /* 0x040fe200078e00ff */
[----:B------:R-:W-:Y:S04]  /*4300*/  @!P1 SHF.R.U32.HI R8, RZ, R9, R8 ;  /* 0x00000009ff089219 */ /* 0x000fe80000011608 */
[----:B------:R-:W-:Y:S01]  /*4310*/  @!P1 SEL R8, R11, R8, !P2 ;  /* 0x000000080b089207 */ /* 0x000fe20005000000 */
[----:B------:R-:W1:Y:S01]  /*4320*/  SYNCS.PHASECHK.TRANS64.TRYWAIT P5, [UR13+0x48], R14 ;  /* 0x0000480eff0075a7 */ /* 0x000e6200080a110d */
[----:B-----5:R-:W2:Y:S02]  /*4330*/  @!P1 LDC R0, c[0x0][0xb20] ;  /* 0x0002c800ff009b82 */ /* 0x020ea40000000800 */
[----:B--2---:R-:W-:Y:S04]  /*4340*/  @!P1 SHF.R.U32.HI R0, RZ, R0, R13 ;  /* 0x00000000ff009219 */ /* 0x004fe8000001160d */
[----:B------:R-:W-:Y:S05]  /*4350*/  @!P1 SEL R9, R10, R0, !P0 ;  /* 0x000000000a099207 */ /* 0x000fea0004000000 */
[----:B------:R-:W-:Y:S02]  /*4360*/  @!P1 IMAD.IADD R0, R9, 0x1, -R8 ;  /* 0x0000000109009824 */ /* 0x000fe400078e0a08 */
[----:B------:R-:W-:Y:S02]  /*4370*/  @!P1 IMAD.IADD R8, R8, 0x1, -R9 ;  /* 0x0000000108089824 */ /* 0x000fe400078e0a09 */
[----:B------:R-:W-:Y:S02]  /*4380*/  @!P1 IMAD R11, R0, R2, R11 ;  /* 0x00000002000b9224 */ /* 0x000fe400078e020b */
[----:B------:R-:W-:Y:S01]  /*4390*/  @!P1 IMAD R10, R8, R12, R10 ;  /* 0x0000000c080a9224 */ /* 0x000fe200078e020a */
[----:B-1----:R-:W-:Y:S06]  /*43a0*/  @!P5 BRA `(.L_x_74) ;  /* 0x0000002c00b8d947 */ /* 0x002fec0003800000 */
.L_x_144:
[----:B------:R-:W-:Y:S01]  /*43b0*/  @!P4 IADD3 R2, P0, PT, R30, 0x580, RZ ;  /* 0x000005801e02c810 */ /* 0x000fe20007f1e0ff */
[----:B------:R-:W-:Y:S01]  /*43c0*/  UMOV UR18, 0x0 ;  /* 0x0000000000127882 */ /* 0x000fe20000000000 */
[----:B------:R-:W-:Y:S01]  /*43d0*/  UMOV UR19, 0x10000000 ;  /* 0x1000000000137882 */ /* 0x000fe20000000000 */
[----:B------:R-:W-:Y:S01]  /*43e0*/  VOTEU.ALL UP1, P4 ;  /* 0x0000000000ff7886 */ /* 0x000fe20002020000 */
[----:B------:R-:W-:Y:S01]  /*43f0*/  @!P4 R2UR UR9, R2 ;  /* 0x000000000209c2ca */ /* 0x000fe200000e0000 */
[----:B-1----:R-:W-:Y:S01]  /*4400*/  @!P4 IMAD.X R0, RZ, RZ, R31, P0 ;  /* 0x000000ffff00c224 */ /* 0x002fe200000e061f */
[----:B------:R-:W-:Y:S01]  /*4410*/  UMOV UR12, UR36 ;  /* 0x00000024000c7c82 */ /* 0x000fe20008000000 */
[----:B------:R-:W-:Y:S01]  /*4420*/  @P3 R2UR UR36, R27 ;  /* 0x000000001b2432ca */ /* 0x000fe200000e0000 */
[----:B------:R-:W-:Y:S01]  /*4430*/  @!UP1 ULEA UR15, UR14, UR7, 0xd ;  /* 0x000000070e0f9291 */ /* 0x000fe2000f8e68ff */
[----:B------:R-:W-:Y:S01]  /*4440*/  ISETP.NE.AND P0, PT, R29, 0x2, PT ;  /* 0x000000021d00780c */ /* 0x000fe20003f05270 */
[----:B------:R-:W-:Y:S01]  /*4450*/  @!UP1 UIADD3 UR10, UPT, UPT, UR10, 0x20, URZ ;  /* 0x000000200a0a9890 */ /* 0x000fe2000fffe0ff */
[----:B------:R-:W-:Y:S01]  /*4460*/  @!P4 R2UR UR8, R0 ;  /* 0x000000000008c2ca */ /* 0x000fe200000e0000 */
[----:B------:R-:W-:Y:S01]  /*4470*/  IMAD.IADD R14, R10, 0x1, R62 ;  /* 0x000000010a0e7824 */ /* 0x000fe200078e023e */
[----:B------:R-:W-:Y:S01]  /*4480*/  SEL R0, RZ, 0x1, P0 ;  /* 0x00000001ff007807 */ /* 0x000fe20000000000 */
[----:B------:R-:W-:Y:S01]  /*4490*/  IMAD.IADD R15, R11, 0x1, R63 ;  /* 0x000000010b0f7824 */ /* 0x000fe200078e023f */
[----:B------:R-:W-:Y:S02]  /*44a0*/  SEL R29, R29, RZ, P0 ;  /* 0x000000ff1d1d7207 */ /* 0x000fe40000000000 */
[----:B------:R-:W-:Y:S01]  /*44b0*/  IMAD.U32 R8, RZ, RZ, UR9 ;  /* 0x00000009ff087e24 */ /* 0x000fe2000f8e00ff */
[----:B------:R-:W-:Y:S01]  /*44c0*/  UIADD3 UR9, UPT, UPT, UR13, 0x30, URZ ;  /* 0x000000300d097890 */ /* 0x000fe2000fffe0ff */
[----:B------:R-:W-:Y:S03]  /*44d0*/  LOP3.LUT R28, R28, R0, RZ, 0x3c, !PT ;  /* 0x000000001c1c7212 */ /* 0x000fe600078e3cff */
[----:B------:R-:W-:Y:S02]  /*44e0*/  @!P4 R2UR UR16, R8 ;  /* 0x000000000810c2ca */ /* 0x000fe400000e0000 */
[----:B------:R-:W-:Y:S01]  /*44f0*/  IMAD.U32 R9, RZ, RZ, UR8 ;  /* 0x00000008ff097e24 */ /* 0x000fe2000f8e00ff */
[----:B------:R-:W-:Y:S01]  /*4500*/  @!UP1 UIADD3 UR8, UPT, UPT, UR15, 0x400, URZ ;  /* 0x000004000f089890 */ /* 0x000fe2000fffe0ff */
[----:B------:R-:W-:Y:S01]  /*4510*/  VOTEU.ALL UP1, P4 ;  /* 0x0000000000ff7886 */ /* 0x000fe20002020000 */
[----:B------:R-:W-:Y:S02]  /*4520*/  UPRMT UR15, UR37, 0x654, UR9 ;  /* 0x00000654250f7896 */ /* 0x000fe40008000009 */
[----:B------:R-:W-:Y:S11]  /*4530*/  @!P4 R2UR UR17, R9 ;  /* 0x000000000911c2ca */ /* 0x000ff600000e0000 */
[----:B------:R-:W-:Y:S02]  /*4540*/  @!UPT UIADD3 URZ, UPT, UPT, URZ, URZ, URZ ;  /* 0x000000fffffff290 */ /* 0x000fe4000fffe0ff */
[----:B------:R2:W-:Y:S01]  /*4550*/  @!UP1 UTMALDG.3D [UR8], [UR16], desc[UR18] ;  /* 0x00001208100095b4 */ /* 0x0005e20008011000 */
[----:B------:R2:W-:Y:S01]  /*4560*/  @!P4 SYNCS.ARRIVE.TRANS64.RED.A0TR RZ, [UR13+0x30], R25 ;  /* 0x00003019ffffc9a7 */ /* 0x0005e2000830040d */
[----:B------:R-:W-:Y:S04]  /*4570*/  UIADD3 UR13, UPT, UPT, UR14, 0x1, URZ ;  /* 0x000000010e0d7890 */ /* 0x000fe8000fffe0ff */
[----:B------:R-:W-:Y:S04]  /*4580*/  UISETP.NE.AND UP1, UPT, UR13, 0x3, UPT ;  /* 0x000000030d00788c */ /* 0x000fe8000bf25270 */
[----:B------:R-:W-:Y:S02]  /*4590*/  USEL UR14, URZ, 0x1, UP1 ;  /* 0x00000001ff0e7887 */ /* 0x000fe40008800000 */
[----:B------:R-:W-:Y:S02]  /*45a0*/  USEL UR13, UR13, URZ, UP1 ;  /* 0x000000ff0d0d7287 */ /* 0x000fe40008800000 */
[----:B------:R-:W-:Y:S02]  /*45b0*/  UPLOP3.LUT UP1, UPT, UPT, UPT, UPT, 0x80, 0x8 ;  /* 0x000000000008789c */ /* 0x000fe40003f2f070 */
[----:B------:R-:W-:Y:S01]  /*45c0*/  LOP3.LUT R32, R32, UR14, RZ, 0x3c, !PT ;  /* 0x0000000e20207c12 */ /* 0x000fe2000f8e3cff */
[----:B------:R-:W-:Y:S01]  /*45d0*/  SYNCS.ARRIVE.TRANS64.RED.A1T0 RZ, [UR15], RZ ;  /* 0x000000ffffff79a7 */ /* 0x000fe2000810040f */
[----:B------:R-:W-:Y:S07]  /*45e0*/  @P3 BRA `(.L_x_75) ;  /* 0xfffffff4001c3947 */ /* 0x000fee000383ffff */
[----:B------:R-:W-:Y:S01]  /*45f0*/  UIADD3 UR7, UPT, UPT, UR7, 0x48, URZ ;  /* 0x0000004807077890 */ /* 0x000fe2000fffe0ff */
[----:B------:R-:W-:-:S03]  /*4600*/  SHF.L.U32 R2, R32, 0x1f, RZ ;  /* 0x0000001f20027819 */ /* 0x000fc600000006ff */
[----:B------:R-:W-:-:S09]  /*4610*/  ULEA UR4, UR13, UR7, 0x3 ;  /* 0x000000070d047291 */ /* 0x000fd2000f8e18ff */
[----:B------:R-:W1:Y:S02]  /*4620*/  SYNCS.PHASECHK.TRANS64.TRYWAIT P0, [UR4], R2 ;  /* 0x00000002ff0075a7 */ /* 0x000e640008001104 */
[----:B-1----:R-:W-:Y:S05]  /*4630*/  @!P0 BRA `(.L_x_76) ;  /* 0x0000002c002c8947 */ /* 0x002fea0003800000 */
.L_x_146:
        /* <DEDUP_REMOVED lines=9> */
.L_x_148:
[----:B------:R-:W-:-:S04]  /*46d0*/  UIADD3 UR5, UPT, UPT, UR5, 0x1, URZ ;  /* 0x0000000105057890 */ /* 0x000fc8000fffe0ff */
[----:B------:R-:W-:-:S04]  /*46e0*/  UISETP.NE.AND UP0, UPT, UR5, 0x3, UPT ;  /* 0x000000030500788c */ /* 0x000fc8000bf05270 */
[----:B------:R-:W-:Y:S02]  /*46f0*/  USEL UR4, URZ, 0x1, UP0 ;  /* 0x00000001ff047887 */ /* 0x000fe40008000000 */
[----:B------:R-:W-:-:S04]  /*4700*/  USEL UR5, UR5, URZ, UP0 ;  /* 0x000000ff05057287 */ /* 0x000fc80008000000 */
[----:B------:R-:W-:Y:S01]  /*4710*/  ULEA UR5, UR5, UR7, 0x3 ;  /* 0x0000000705057291 */ /* 0x000fe2000f8e18ff */
[----:B-1----:R-:W-:-:S04]  /*4720*/  LOP3.LUT R2, R32, UR4, RZ, 0x3c, !PT ;  /* 0x0000000420027c12 */ /* 0x002fc8000f8e3cff */
[----:B------:R-:W-:Y:S01]  /*4730*/  SHF.L.U32 R2, R2, 0x1f, RZ ;  /* 0x0000001f02027819 */ /* 0x000fe200000006ff */
[----:B------:R-:W-:-:S07]  /*4740*/  IMAD.U32 R0, RZ, RZ, UR5 ;  /* 0x00000005ff007e24 */ /* 0x000fce000f8e00ff */
.L_x_78:
[----:B-1----:R1:W3:Y:S02]  /*4750*/  SYNCS.PHASECHK.TRANS64.TRYWAIT P0, [R0+URZ], R2 ;  /* 0x00000002000075a7 */ /* 0x0022e400080011ff */
[----:B---3--:R-:W-:Y:S05]  /*4760*/  @!P0 NANOSLEEP.SYNCS 0x989680 ;  /* 0x009896800000895d */ /* 0x008fea0003900000 */
[----:B------:R-:W3:Y:S02]  /*4770*/  @!P0 SYNCS.PHASECHK.TRANS64 P0, [R0+URZ], R2 ;  /* 0x00000002000085a7 */ /* 0x000ee400080010ff */
[----:B--23--:R-:W-:Y:S05]  /*4780*/  @P0 EXIT ;  /* 0x000000000000094d */ /* 0x00cfea0003800000 */
[----:B------:R-:W-:Y:S05]  /*4790*/  BRA `(.L_x_78) ;  /* 0xfffffffc00ec7947 */ /* 0x000fea000383ffff */
.L_x_66:
[----:B------:R-:W-:-:S06]  /*47a0*/  UISETP.GE.AND UP1, UPT, UR8, 0x4, UPT ;  /* 0x000000040800788c */ /* 0x000fcc000bf26270 */
[----:B------:R-:W-:-:S13]  /*47b0*/  PLOP3.LUT P0, PT, PT, PT, UP1, 0x80, 0x8 ;  /* 0x000000000008781c */ /* 0x000fda0003f0f018 */
[----:B------:R-:W-:Y:S05]  /*47c0*/  @!P0 EXIT ;  /* 0x000000000000894d */ /* 0x000fea0003800000 */
[----:B------:R-:W-:Y:S01]  /*47d0*/  BAR.SYNC.DEFER_BLOCKING 0x6, 0xa0 ;  /* 0x0182800000007b1d */ /* 0x000fe20000010000 */
[C---:B------:R-:W-:Y:S01]  /*47e0*/  IMAD.SHL.U32 R4, R75.reuse, 0x20, RZ ;  /* 0x000000204b047824 */ /* 0x040fe200078e00ff */
[C---:B------:R-:W-:Y:S01]  /*47f0*/  R2P PR, R75.reuse, 0x6 ;  /* 0x000000064b007804 */ /* 0x040fe20000000000 */
[C---:B------:R-:W-:Y:S02]  /*4800*/  IMAD.SHL.U32 R68, R75.reuse, 0x4, RZ ;  /* 0x000000044b447824 */ /* 0x040fe400078e00ff */
[C---:B------:R-:W-:Y:S01]  /*4810*/  IMAD.U32 R32, R75.reuse, 0x10000, RZ ;  /* 0x000100004b207824 */ /* 0x040fe200078e00ff */
[----:B------:R-:W-:Y:S02]  /*4820*/  UMOV UR48, 0x400 ;  /* 0x0000040000307882 */ /* 0x000fe40000000000 */
[----:B------:R-:W1:Y:S01]  /*4830*/  LDC R67, c[0x0][0x370] ;  /* 0x0000dc00ff437b82 */ /* 0x000e620000000800 */
[----:B------:R-:W-:Y:S01]  /*4840*/  ULEA UR48, UR37, UR48, 0x18 ;  /* 0x0000003025307291 */ /* 0x000fe2000f8ec0ff */
[C---:B------:R-:W-:Y:S01]  /*4850*/  LOP3.LUT R3, R4.reuse, 0xe0, RZ, 0xc0, !PT ;  /* 0x000000e004037812 */ /* 0x040fe200078ec0ff */
[----:B------:R-:W-:Y:S01]  /*4860*/  IMAD.SHL.U32 R2, R75, 0x10, RZ ;  /* 0x000000104b027824 */ /* 0x000fe200078e00ff */
[----:B------:R-:W-:Y:S01]  /*4870*/  LOP3.LUT R4, R4, 0x100, RZ, 0xc0, !PT ;  /* 0x0000010004047812 */ /* 0x000fe200078ec0ff */
[----:B------:R-:W-:Y:S01]  /*4880*/  IMAD.MOV.U32 R74, RZ, RZ, 0x8 ;  /* 0x00000008ff4a7424 */ /* 0x000fe200078e00ff */
[----:B------:R-:W-:Y:S01]  /*4890*/  LOP3.LUT R68, R3, 0x1c, R68, 0xf8, !PT ;  /* 0x0000001c03447812 */ /* 0x000fe200078ef844 */
[----:B------:R-:W-:Y:S01]  /*48a0*/  IMAD.MOV.U32 R73, RZ, RZ, 0x10 ;  /* 0x00000010ff497424 */ /* 0x000fe200078e00ff */
[----:B------:R-:W2:Y:S01]  /*48b0*/  LDC R28, c[0x0][0xb0c] ;  /* 0x0002c300ff1c7b82 */ /* 0x000ea20000000800 */
[----:B------:R-:W-:Y:S01]  /*48c0*/  SHF.R.U32.HI R3, RZ, 0x2, R75 ;  /* 0x00000002ff037819 */ /* 0x000fe2000001164b */
[----:B------:R-:W-:Y:S01]  /*48d0*/  IMAD.MOV.U32 R31, RZ, RZ, RZ ;  /* 0x000000ffff1f7224 */ /* 0x000fe200078e00ff */
[----:B------:R-:W-:Y:S01]  /*48e0*/  LOP3.LUT R32, R32, 0x600000, RZ, 0xc0, !PT ;  /* 0x0060000020207812 */ /* 0x000fe200078ec0ff */
[----:B------:R-:W-:Y:S01]  /*48f0*/  IMAD.MOV.U32 R72, RZ, RZ, RZ ;  /* 0x000000ffff487224 */ /* 0x000fe200078e00ff */
[----:B------:R-:W-:Y:S01]  /*4900*/  LOP3.LUT R2, R4, 0x600, R2, 0xf8, !PT ;  /* 0x0000060004027812 */ /* 0x000fe200078ef802 */
[----:B------:R-:W-:Y:S01]  /*4910*/  IMAD.MOV.U32 R78, RZ, RZ, RZ ;  /* 0x000000ffff4e7224 */ /* 0x000fe200078e00ff */
[----:B------:R-:W-:Y:S01]  /*4920*/  LOP3.LUT R68, R68, 0x4, R3, 0x78, !PT ;  /* 0x0000000444447812 */ /* 0x000fe200078e7803 */
[----:B------:R-:W4:Y:S01]  /*4930*/  LDC R65, c[0x0][0xb20] ;  /* 0x0002c800ff417b82 */ /* 0x000f220000000800 */
[----:B------:R-:W3:Y:S01]  /*4940*/  LDS R0, [UR48+0x120] ;  /* 0x00012030ff007984 */ /* 0x000ee20008000800 */
[----:B------:R-:W-:Y:S01]  /*4950*/  LOP3.LUT R75, R75, 0x60, RZ, 0xc0, !PT ;  /* 0x000000604b4b7812 */ /* 0x000fe200078ec0ff */
[----:B------:R-:W-:Y:S01]  /*4960*/  IMAD.MOV.U32 R71, RZ, RZ, RZ ;  /* 0x000000ffff477224 */ /* 0x000fe200078e00ff */
[----:B------:R-:W-:Y:S01]  /*4970*/  LOP3.LUT R68, R2, R68, RZ, 0xfc, !PT ;  /* 0x0000004402447212 */ /* 0x000fe200078efcff */
[----:B------:R-:W1:Y:S01]  /*4980*/  LDCU.64 UR54, c[0x0][0x348] ;  /* 0x00006900ff3677ac */ /* 0x000e620008000a00 */
[----:B------:R-:W-:-:S02]  /*4990*/  SEL R74, R74, 0xfffffff8, !P1 ;  /* 0xfffffff84a4a7807 */ /* 0x000fc40004800000 */
[----:B------:R-:W1:Y:S01]  /*49a0*/  LDC R27, c[0x0][0xb30] ;  /* 0x0002cc00ff1b7b82 */ /* 0x000e620000000800 */
[----:B------:R-:W-:Y:S01]  /*49b0*/  SEL R73, R73, 0xfffffff0, !P2 ;  /* 0xfffffff049497807 */ /* 0x000fe20005000000 */
[----:B------:R-:W1:Y:S01]  /*49c0*/  LDCU.64 UR38, c[0x0][0x888] ;  /* 0x00011100ff2677ac */ /* 0x000e620008000a00 */
[----:B------:R-:W1:Y:S05]  /*49d0*/  LDCU.64 UR44, c[0x0][0x890] ;  /* 0x00011200ff2c77ac */ /* 0x000e6a0008000a00 */
[----:B------:R-:W1:Y:S01]  /*49e0*/  LDC.64 R60, c[0x0][0xb10] ;  /* 0x0002c400ff3c7b82 */ /* 0x000e620000000a00 */
[----:B------:R-:W-:Y:S01]  /*49f0*/  UMOV UR51, 0x1 ;  /* 0x0000000100337882 */ /* 0x000fe20000000000 */
[----:B------:R-:W-:Y:S01]  /*4a00*/  UMOV UR56, URZ ;  /* 0x000000ff00387c82 */ /* 0x000fe20008000000 */
[----:B------:R-:W-:Y:S01]  /*4a10*/  UIADD3 UR52, UPT, UPT, UR48, 0x400, URZ ;  /* 0x0000040030347890 */ /* 0x000fe2000fffe0ff */
[----:B------:R-:W-:Y:S01]  /*4a20*/  UMOV UR50, URZ ;  /* 0x000000ff00327c82 */ /* 0x000fe20008000000 */
[----:B------:R-:W-:-:S03]  /*4a30*/  UMOV UR49, URZ ;  /* 0x000000ff00317c82 */ /* 0x000fc60008000000 */
[----:B------:R-:W1:Y:S08]  /*4a40*/  LDC.64 R24, c[0x0][0xb18] ;  /* 0x0002c600ff187b82 */ /* 0x000e700000000a00 */
[----:B------:R-:W1:Y:S08]  /*4a50*/  LDC.64 R22, c[0x0][0xb28] ;  /* 0x0002ca00ff167b82 */ /* 0x000e700000000a00 */
[----:B------:R-:W1:Y:S01]  /*4a60*/  LDC.64 R58, c[0x0][0x8b0] ;  /* 0x00022c00ff3a7b82 */ /* 0x000e620000000a00 */
[----:B---3--:R-:W-:-:S07]  /*4a70*/  IMAD.IADD R32, R0, 0x1, R32 ;  /* 0x0000000100207824 */ /* 0x008fce00078e0220 */
[----:B------:R-:W3:Y:S08]  /*4a80*/  LDC.64 R56, c[0x0][0x8a8] ;  /* 0x00022a00ff387b82 */ /* 0x000ef00000000a00 */
[----:B--2-4-:R-:W1:Y:S02]  /*4a90*/  LDC R66, c[0x0][0x374] ;  /* 0x0000dd00ff427b82 */ /* 0x014e640000000800 */
.L_x_109:
[C---:B------:R-:W-:Y:S02]  /*4aa0*/  LEA R0, R78.reuse, UR48, 0x3 ;  /* 0x000000304e007c11 */ /* 0x040fe4000f8e18ff */
[----:B------:R-:W-:Y:S02]  /*4ab0*/  SHF.L.U32 R2, R71, 0x1f, RZ ;  /* 0x0000001f47027819 */ /* 0x000fe400000006ff */
[----:B------:R-:W-:Y:S02]  /*4ac0*/  LEA R16, R78, UR48, 0x4 ;  /* 0x000000304e107c11 */ /* 0x000fe4000f8e20ff */
[----:B------:R-:W2:Y:S02]  /*4ad0*/  SYNCS.PHASECHK.TRANS64.TRYWAIT P0, [R0+URZ+0x70], R2 ;  /* 0x00007002000075a7 */ /* 0x000ea400080011ff */
[----:B--2---:R-:W-:Y:S05]  /*4ae0*/  @!P0 BRA `(.L_x_79) ;  /* 0x0000002800308947 */ /* 0x004fea0003800000 */
.L_x_149:
[----:B------:R-:W4:Y:S01]  /*4af0*/  LDC.64 R10, c[0x0][0xb10] ;  /* 0x0002c400ff0a7b82 */ /* 0x000f220000000a00 */
[----:B------:R-:W3:Y:S01]  /*4b00*/  LDS.128 R16, [R16+0x100] ;  /* 0x0001000010107984 */ /* 0x000ee20000000c00 */
[----:B-1----:R-:W-:Y:S01]  /*4b10*/  ISETP.NE.AND P1, PT, R27, 0x1, PT ;  /* 0x000000011b00780c */ /* 0x002fe20003f25270 */
[----:B--2---:R-:W-:Y:S01]  /*4b20*/  VIADD R0, R0, 0x80 ;  /* 0x0000008000007836 */ /* 0x004fe20000000000 */
[----:B------:R-:W-:Y:S04]  /*4b30*/  ISETP.GE.AND P0, PT, R26, 0x1, PT ;  /* 0x000000011a00780c */ /* 0x000fe80003f06270 */
[----:B------:R-:W1:Y:S01]  /*4b40*/  LDC.64 R8, c[0x0][0xb18] ;  /* 0x0002c600ff087b82 */ /* 0x000e620000000a00 */
[----:B------:R-:W-:Y:S01]  /*4b50*/  PRMT R0, RZ, 0x654, R0 ;  /* 0x00000654ff007816 */ /* 0x000fe20000000000 */
[----:B------:R-:W-:Y:S01]  /*4b60*/  @!PT LDS RZ, [RZ] ;  /* 0x00000000fffff984 */ /* 0x000fe20000000800 */
[----:B------:R-:W-:Y:S01]  /*4b70*/  @!PT LDS RZ, [RZ] ;  /* 0x00000000fffff984 */ /* 0x000fe20000000800 */
[----:B------:R-:W-:Y:S01]  /*4b80*/  @!PT LDS RZ, [RZ] ;  /* 0x00000000fffff984 */ /* 0x000fe20000000800 */
[----:B------:R-:W-:Y:S01]  /*4b90*/  @!PT LDS RZ, [RZ] ;  /* 0x00000000fffff984 */ /* 0x000fe20000000800 */
[----:B------:R2:W-:Y:S06]  /*4ba0*/  MEMBAR.ALL.CTA ;  /* 0x0000000000007992 */ /* 0x0005ec0000008000 */
[----:B--2---:R-:W2:Y:S01]  /*4bb0*/  FENCE.VIEW.ASYNC.S ;  /* 0x00000000000073c6 */ /* 0x004ea20000000000 */
[----:B------:R-:W1:Y:S08]  /*4bc0*/  @!P1 LDC R12, c[0x0][0xb20] ;  /* 0x0002c800ff0c9b82 */ /* 0x000e700000000800 */
[----:B------:R-:W1:Y:S01]  /*4bd0*/  @!P1 LDC R7, c[0x0][0xb0c] ;  /* 0x0002c300ff079b82 */ /* 0x000e620000000800 */
[----:B--2---:R2:W-:Y:S01]  /*4be0*/  SYNCS.ARRIVE.TRANS64.RED.A1T0 RZ, [R0+URZ], RZ ;  /* 0x000000ff00ff79a7 */ /* 0x0045e200081004ff */
[----:B---3--:R-:W-:Y:S04]  /*4bf0*/  LOP3.LUT P4, RZ, R18, 0x1, RZ, 0xc0, !PT ;  /* 0x0000000112ff7812 */ /* 0x008fe8000788c0ff */
[----:B------:R-:W-:Y:S09]  /*4c00*/  P2R R76, PR, RZ, 0x10 ;  /* 0x00000010ff4c7803 */ /* 0x000ff20000000000 */
[----:B------:R-:W-:Y:S02]  /*4c10*/  @P4 MOV R30, R16 ;  /* 0x00000010001e4202 */ /* 0x000fe40000000f00 */
[----:B------:R-:W-:Y:S01]  /*4c20*/  @P4 LOP3.LUT R29, R17, 0xffff, RZ, 0xc0, !PT ;  /* 0x0000ffff111d4812 */ /* 0x000fe200078ec0ff */
[----:B--2-4-:R-:W-:Y:S06]  /*4c30*/  @!P0 BRA `(.L_x_80) ;  /* 0x0000000000a48947 */ /* 0x014fec0003800000 */
[----:B------:R-:W-:Y:S01]  /*4c40*/  IMAD.HI.U32 R0, R66, R25, RZ ;  /* 0x0000001942007227 */ /* 0x000fe200078e00ff */
[----:B------:R-:W-:Y:S02]  /*4c50*/  ISETP.NE.AND P0, PT, R24, 0x1, PT ;  /* 0x000000011800780c */ /* 0x000fe40003f05270 */
[----:B------:R-:W-:Y:S01]  /*4c60*/  ISETP.NE.AND P2, PT, R26, 0x1, PT ;  /* 0x000000011a00780c */ /* 0x000fe20003f45270 */
[----:B------:R-:W-:Y:S01]  /*4c70*/  IMAD.HI.U32 R4, R67, R60, RZ ;  /* 0x0000003c43047227 */ /* 0x000fe200078e00ff */
[----:B------:R-:W-:Y:S02]  /*4c80*/  SHF.R.U32.HI R0, RZ, R65, R0 ;  /* 0x00000041ff007219 */ /* 0x000fe40000011600 */
[----:B------:R-:W-:Y:S01]  /*4c90*/  ISETP.NE.AND P3, PT, R28, 0x1, PT ;  /* 0x000000011c00780c */ /* 0x000fe20003f65270 */
[----:B------:R-:W-:Y:S01]  /*4ca0*/  IMAD.HI.U32 R6, R29, R25, RZ ;  /* 0x000000191d067227 */ /* 0x000fe200078e00ff */
[-C--:B------:R-:W-:Y:S02]  /*4cb0*/  SHF.R.U32.HI R4, RZ, R61.reuse, R4 ;  /* 0x0000003dff047219 */ /* 0x080fe40000011604 */
[----:B------:R-:W-:Y:S01]  /*4cc0*/  SEL R0, R66, R0, !P0 ;  /* 0x0000000042007207 */ /* 0x000fe20004000000 */
[----:B------:R-:W-:Y:S01]  /*4cd0*/  IMAD.HI.U32 R5, R30, R60, RZ ;  /* 0x0000003c1e057227 */ /* 0x000fe200078e00ff */
[----:B------:R-:W-:Y:S03]  /*4ce0*/  SEL R4, R67, R4, !P3 ;  /* 0x0000000443047207 */ /* 0x000fe60005800000 */
[-C--:B------:R-:W-:Y:S01]  /*4cf0*/  IMAD.HI.U32 R3, R0, R22.reuse, RZ ;  /* 0x0000001600037227 */ /* 0x080fe200078e00ff */
[----:B------:R-:W-:Y:S03]  /*4d00*/  SHF.R.U32.HI R5, RZ, R61, R5 ;  /* 0x0000003dff057219 */ /* 0x000fe60000011605 */
[----:B------:R-:W-:Y:S01]  /*4d10*/  IMAD.HI.U32 R2, R4, R22, RZ ;  /* 0x0000001604027227 */ /* 0x000fe200078e00ff */
[----:B------:R-:W-:Y:S02]  /*4d20*/  @P2 SHF.R.U32.HI R0, RZ, R23, R3 ;  /* 0x00000017ff002219 */ /* 0x000fe40000011603 */
[----:B------:R-:W-:Y:S02]  /*4d30*/  SHF.R.U32.HI R3, RZ, R65, R6 ;  /* 0x00000041ff037219 */ /* 0x000fe40000011606 */
[----:B------:R-:W-:Y:S01]  /*4d40*/  @P2 SHF.R.U32.HI R4, RZ, R23, R2 ;  /* 0x00000017ff042219 */ /* 0x000fe20000011602 */
[----:B------:R-:W-:Y:S01]  /*4d50*/  IMAD R0, R26, R0, RZ ;  /* 0x000000001a007224 */ /* 0x000fe200078e02ff */
[----:B------:R-:W-:Y:S02]  /*4d60*/  SEL R3, R29, R3, !P0 ;  /* 0x000000031d037207 */ /* 0x000fe40004000000 */
[----:B------:R-:W-:Y:S01]  /*4d70*/  SEL R2, R30, R5, !P3 ;  /* 0x000000051e027207 */ /* 0x000fe20005800000 */
[----:B------:R-:W-:Y:S01]  /*4d80*/  IMAD R5, R26, R4, RZ ;  /* 0x000000041a057224 */ /* 0x000fe200078e02ff */
[C---:B------:R-:W-:Y:S01]  /*4d90*/  ISETP.GE.AND P0, PT, R3.reuse, R0, PT ;  /* 0x000000000300720c */ /* 0x040fe20003f06270 */
[C---:B------:R-:W-:Y:S03]  /*4da0*/  IMAD.HI.U32 R0, R3.reuse, R22, RZ ;  /* 0x0000001603007227 */ /* 0x040fe600078e00ff */
[C---:B------:R-:W-:Y:S02]  /*4db0*/  ISETP.GE.OR P0, PT, R2.reuse, R5, P0 ;  /* 0x000000050200720c */ /* 0x040fe40000706670 */
[----:B------:R-:W-:Y:S04]  /*4dc0*/  SHF.R.U32.HI R0, RZ, R23, R0 ;  /* 0x00000017ff007219 */ /* 0x000fe80000011600 */
[C---:B------:R-:W-:Y:S05]  /*4dd0*/  SEL R6, R3.reuse, R0, !P2 ;  /* 0x0000000003067207 */ /* 0x040fea0005000000 */
        /* <DEDUP_REMOVED lines=14> */
[----:B------:R-:W-:Y:S07]  /*4ec0*/  IMAD R29, R3, R24, R29 ;  /* 0x00000018031d7224 */ /* 0x000fee00078e021d */
.L_x_80:
[----:B-1----:R-:W-:Y:S01]  /*4ed0*/  @!P1 ISETP.NE.AND P0, PT, R8, 0x1, PT ;  /* 0x000000010800980c */ /* 0x002fe20003f05270 */
[----:B------:R-:W-:Y:S01]  /*4ee0*/  @!P1 IMAD.HI.U32 R0, R30, R10, RZ ;  /* 0x0000000a1e009227 */ /* 0x000fe200078e00ff */
[----:B------:R-:W-:Y:S01]  /*4ef0*/  @!P1 ISETP.NE.AND P2, PT, R7, 0x1, PT ;  /* 0x000000010700980c */ /* 0x000fe20003f45270 */
[----:B------:R-:W-:Y:S01]  /*4f00*/  ULOP3.LUT UP0, URZ, UR52, 0x3f0, URZ, 0xc0, !UPT ;  /* 0x000003f034ff7892 */ /* 0x000fe2000f80c0ff */
[----:B------:R-:W-:Y:S01]  /*4f10*/  R2UR UR42, R15 ;  /* 0x000000000f2a72ca */ /* 0x000fe200000e0000 */
[C---:B------:R-:W-:Y:S01]  /*4f20*/  @!P1 IMAD.HI.U32 R2, R29.reuse, R9, RZ ;  /* 0x000000091d029227 */ /* 0x040fe200078e00ff */
[----:B------:R-:W-:Y:S02]  /*4f30*/  @!P1 SHF.R.U32.HI R0, RZ, R11, R0 ;  /* 0x0000000bff009219 */ /* 0x000fe40000011600 */
[----:B------:R-:W-:Y:S01]  /*4f40*/  R2UR UR41, R14 ;  /* 0x000000000e2972ca */ /* 0x000fe200000e0000 */
[----:B------:R-:W-:Y:S01]  /*4f50*/  VIADD R78, R78, 0x1 ;  /* 0x000000014e4e7836 */ /* 0x000fe20000000000 */
[----:B------:R-:W-:Y:S02]  /*4f60*/  @!P1 SHF.R.U32.HI R2, RZ, R12, R2 ;  /* 0x0000000cff029219 */ /* 0x000fe40000011602 */
[----:B------:R-:W-:Y:S02]  /*4f70*/  @!P1 SEL R3, R30, R0, !P2 ;  /* 0x000000001e039207 */ /* 0x000fe40005000000 */
[----:B------:R-:W-:Y:S02]  /*4f80*/  @!P1 SEL R2, R29, R2, !P0 ;  /* 0x000000021d029207 */ /* 0x000fe40004000000 */
[----:B------:R-:W-:Y:S01]  /*4f90*/  @P4 SHF.R.U32.HI R70, RZ, 0x10, R17 ;  /* 0x00000010ff464819 */ /* 0x000fe20000011611 */
[----:B------:R-:W-:Y:S02]  /*4fa0*/  USHF.L.U32 UR42, UR42, 0x6, URZ ;  /* 0x000000062a2a7899 */ /* 0x000fe400080006ff */
[----:B------:R-:W-:Y:S02]  /*4fb0*/  @!P1 IMAD.IADD R0, R2, 0x1, -R3 ;  /* 0x0000000102009824 */ /* 0x000fe400078e0a03 */
[----:B------:R-:W-:Y:S01]  /*4fc0*/  @!P1 IMAD.IADD R2, R3, 0x1, -R2 ;  /* 0x0000000103029824 */ /* 0x000fe200078e0a02 */
[----:B------:R-:W-:Y:S01]  /*4fd0*/  USHF.L.U32 UR41, UR41, 0x6, URZ ;  /* 0x0000000629297899 */ /* 0x000fe200080006ff */
[----:B------:R-:W-:Y:S02]  /*4fe0*/  @!P1 IMAD R30, R0, R7, R30 ;  /* 0x00000007001e9224 */ /* 0x000fe400078e021e */
[----:B------:R-:W-:Y:S01]  /*4ff0*/  @!P1 IMAD R29, R2, R8, R29 ;  /* 0x00000008021d9224 */ /* 0x000fe200078e021d */
[----:B------:R-:W-:Y:S08]  /*5000*/  BRA.U !UP0, `(.L_x_81) ;  /* 0x00000001087c7547 */ /* 0x000ff0000b800000 */
[----:B------:R-:W1:Y:S01]  /*5010*/  LDCU.64 UR8, c[0x4][0x80] ;  /* 0x01001000ff0877ac */ /* 0x000e620008000a00 */
[----:B------:R-:W-:Y:S01]  /*5020*/  MOV R2, 0x0 ;  /* 0x0000000000027802 */ /* 0x000fe20000000f00 */
[----:B------:R-:W-:Y:S02]  /*5030*/  HFMA2 R12, -RZ, RZ, 0, 5.9604644775390625e-08 ;  /* 0x00000001ff0c7431 */ /* 0x000fe400000001ff */
[----:B------:R-:W-:Y:S01]  /*5040*/  IMAD.MOV.U32 R8, RZ, RZ, 0x70 ;  /* 0x00000070ff087424 */ /* 0x000fe200078e00ff */
[----:B------:R2:W3:Y:S01]  /*5050*/  LDC.64 R14, c[0x4][R2] ;  /* 0x01000000020e7b82 */ /* 0x0004e20000000a00 */
[----:B------:R-:W4:Y:S01]  /*5060*/  LDCU.64 UR6, c[0x4][0x88] ;  /* 0x01001100ff0677ac */ /* 0x000f220008000a00 */
[----:B------:R-:W-:Y:S01]  /*5070*/  IMAD.MOV.U32 R13, RZ, RZ, RZ ;  /* 0x000000ffff0d7224 */ /* 0x000fe200078e00ff */
[----:B------:R-:W2:Y:S01]  /*5080*/  LDCU.64 UR4, c[0x4][0x8] ;  /* 0x01000100ff0477ac */ /* 0x000ea20008000a00 */
[----:B-1----:R-:W-:Y:S01]  /*5090*/  MOV R5, UR9 ;  /* 0x0000000900057c02 */ /* 0x002fe20008000f00 */
[----:B------:R-:W-:Y:S01]  /*50a0*/  IMAD.U32 R4, RZ, RZ, UR8 ;  /* 0x00000008ff047e24 */ /* 0x000fe2000f8e00ff */
[----:B----4-:R-:W-:Y:S01]  /*50b0*/  MOV R7, UR7 ;  /* 0x0000000700077c02 */ /* 0x010fe20008000f00 */
[----:B------:R-:W-:Y:S01]  /*50c0*/  IMAD.U32 R6, RZ, RZ, UR6 ;  /* 0x00000006ff067e24 */ /* 0x000fe2000f8e00ff */
[----:B--2---:R-:W-:Y:S01]  /*50d0*/  MOV R11, UR5 ;  /* 0x00000005000b7c02 */ /* 0x004fe20008000f00 */
[----:B------:R-:W-:Y:S02]  /*50e0*/  IMAD.U32 R10, RZ, RZ, UR4 ;  /* 0x00000004ff0a7e24 */ /* 0x000fe4000f8e00ff */
[----:B------:R-:W-:Y:S07]  /*50f0*/  LEPC R20, `(.L_x_82) ;  /* 0x000000001014794e */ /* 0x000fee0000000000 */
[----:B---3-5:R-:W-:Y:S05]  /*5100*/  CALL.ABS.NOINC R14 ;  /* 0x000000000e007343 */ /* 0x028fea0003c00000 */
.L_x_82:
[----:B------:R-:W1:Y:S01]  /*5110*/  LDCU.64 UR8, c[0x4][0x80] ;  /* 0x01001000ff0877ac */ /* 0x000e620008000a00 */
[----:B------:R-:W2:Y:S01]  /*5120*/  LDC.64 R2, c[0x4][R2] ;  /* 0x0100000002027b82 */ /* 0x000ea20000000a00 */
[----:B------:R-:W-:Y:S02]  /*5130*/  HFMA2 R12, -RZ, RZ, 0, 5.9604644775390625e-08 ;  /* 0x00000001ff0c7431 */ /* 0x000fe400000001ff */
[----:B------:R-:W-:Y:S02]  /*5140*/  IMAD.MOV.U32 R8, RZ, RZ, 0x70 ;  /* 0x00000070ff087424 */ /* 0x000fe400078e00ff */
[----:B------:R-:W-:Y:S01]  /*5150*/  IMAD.MOV.U32 R13, RZ, RZ, RZ ;  /* 0x000000ffff0d7224 */ /* 0x000fe200078e00ff */
[----:B------:R-:W3:Y:S01]  /*5160*/  LDCU.64 UR6, c[0x4][0x88] ;  /* 0x01001100ff0677ac */ /* 0x000ee20008000a00 */
[----:B------:R-:W4:Y:S01]  /*5170*/  LDCU.64 UR4, c[0x4][0x8] ;  /* 0x01000100ff0477ac */ /* 0x000f220008000a00 */
[----:B-1----:R-:W-:Y:S02]  /*5180*/  MOV R4, UR8 ;  /* 0x0000000800047c02 */ /* 0x002fe40008000f00 */
[----:B------:R-:W-:Y:S02]  /*5190*/  MOV R5, UR9 ;  /* 0x0000000900057c02 */ /* 0x000fe40008000f00 */
[----:B---3--:R-:W-:Y:S01]  /*51a0*/  MOV R7, UR7 ;  /* 0x0000000700077c02 */ /* 0x008fe20008000f00 */
[----:B------:R-:W-:Y:S01]  /*51b0*/  IMAD.U32 R6, RZ, RZ, UR6 ;  /* 0x00000006ff067e24 */ /* 0x000fe2000f8e00ff */
[----:B----4-:R-:W-:Y:S01]  /*51c0*/  MOV R11, UR5 ;  /* 0x00000005000b7c02 */ /* 0x010fe20008000f00 */
[----:B------:R-:W-:Y:S02]  /*51d0*/  IMAD.U32 R10, RZ, RZ, UR4 ;  /* 0x00000004ff0a7e24 */ /* 0x000fe4000f8e00ff */
[----:B------:R-:W-:Y:S07]  /*51e0*/  LEPC R20, `(.L_x_81) ;  /* 0x000000001014794e */ /* 0x000fee0000000000 */
[----:B--2---:R-:W-:Y:S05]  /*51f0*/  CALL.ABS.NOINC R2 ;  /* 0x0000000002007343 */ /* 0x004fea0003c00000 */
.L_x_81:
[----:B------:R-:W-:Y:S01]  /*5200*/  ISETP.NE.U32.AND P4, PT, R58, RZ, PT ;  /* 0x000000ff3a00720c */ /* 0x000fe20003f85070 */
[----:B------:R-:W-:Y:S01]  /*5210*/  UISETP.NE.AND UP2, UPT, UR53, URZ, UPT ;  /* 0x000000ff3500728c */ /* 0x000fe2000bf45270 */
[----:B------:R-:W-:Y:S01]  /*5220*/  ISETP.NE.U32.AND P2, PT, RZ, UR38, PT ;  /* 0x00000026ff007c0c */ /* 0x000fe2000bf45070 */
[----:B------:R-:W-:Y:S01]  /*5230*/  UISETP.NE.U32.AND UP1, UPT, UR44, URZ, UPT ;  /* 0x000000ff2c00728c */ /* 0x000fe2000bf25070 */
[----:B------:R-:W-:Y:S01]  /*5240*/  ISETP.NE.AND.EX P4, PT, R59, RZ, PT, P4 ;  /* 0x000000ff3b00720c */ /* 0x000fe20003f85340 */
[----:B------:R-:W-:Y:S01]  /*5250*/  UPLOP3.LUT UP0, UPT, UPT, UPT, UPT, 0x40, 0x4 ;  /* 0x000000000004789c */ /* 0x000fe20003f0e870 */
[----:B------:R-:W-:Y:S01]  /*5260*/  ISETP.NE.AND.EX P2, PT, RZ, UR39, PT, P2 ;  /* 0x00000027ff007c0c */ /* 0x000fe2000bf45320 */
[----:B------:R-:W-:Y:S01]  /*5270*/  UISETP.NE.AND.EX UP1, UPT, UR45, URZ, UPT, UP1 ;  /* 0x000000ff2d00728c */ /* 0x000fe2000bf25310 */
[----:B------:R-:W-:Y:S04]  /*5280*/  PLOP3.LUT P1, PT, PT, PT, UP2, 0x80, 0x8 ;  /* 0x000000000008781c */ /* 0x000fe80003f2f028 */
[----:B------:R-:W-:Y:S06]  /*5290*/  @UP2 UPLOP3.LUT UP0, UPT, UPT, UPT, UP1, 0x80, 0x8 ;  /* 0x000000000008289c */ /* 0x000fec0003f0f010 */
[----:B------:R-:W-:Y:S01]  /*52a0*/  PLOP3.LUT P0, PT, PT, PT, UP0, 0x80, 0x8 ;  /* 0x000000000008781c */ /* 0x000fe20003f0f008 */
[----:B------:R-:W-:Y:S01]  /*52b0*/  @!UPT UIADD3 URZ, UPT, UPT, URZ, URZ, URZ ;  /* 0x000000fffffff290 */ /* 0x000fe2000fffe0ff */
[----:B------:R-:W-:Y:S11]  /*52c0*/  BRA.U !UP1, `(.L_x_83) ;  /* 0x0000000109387547 */ /* 0x000ff6000b800000 */
[----:B------:R-:W-:Y:S01]  /*52d0*/  UISETP.NE.U32.AND UP0, UPT, UR38, URZ, UPT ;  /* 0x000000ff2600728c */ /* 0x000fe2000bf05070 */
[----:B------:R-:W-:Y:S02]  /*52e0*/  HFMA2 R0, -RZ, RZ, 0, 5.9604644775390625e-08 ;  /* 0x00000001ff007431 */ /* 0x000fe400000001ff */
[----:B------:R-:W-:Y:S01]  /*52f0*/  IMAD.MOV.U32 R64, RZ, RZ, 0x1 ;  /* 0x00000001ff407424 */ /* 0x000fe200078e00ff */
[----:B------:R-:W-:Y:S06]  /*5300*/  UISETP.NE.AND.EX UP0, UPT, UR39, URZ, UPT, UP0 ;  /* 0x000000ff2700728c */ /* 0x000fec000bf05300 */
[----:B------:R-:W-:Y:S05]  /*5310*/  PLOP3.LUT P3, PT, PT, PT, UP0, 0x80, 0x8 ;  /* 0x000000000008781c */ /* 0x000fea0003f6f008 */
[----:B------:R-:W1:Y:S01]  /*5320*/  @UP0 LDCU.64 UR6, c[0x0][0x888] ;  /* 0x00011100ff0607ac */ /* 0x000e620008000a00 */
[----:B------:R-:W-:Y:S07]  /*5330*/  @UP0 UIMAD UR4, UR36, UR44, URZ ;  /* 0x0000002c240402a4 */ /* 0x000fee000f8e02ff */
[----:B------:R-:W-:Y:S01]  /*5340*/  @!P3 PRMT R64, R0, 0x7610, R64 ;  /* 0x000076100040b816 */ /* 0x000fe20000000040 */
[----:B-1----:R-:W-:Y:S03]  /*5350*/  @UP0 UIMAD.WIDE UR6, UR4, 0x4, UR6 ;  /* 0x00000004040608a5 */ /* 0x002fe6000f8e0206 */
[----:B------:R-:W1:Y:S03]  /*5360*/  @!UP0 LDCU UR4, c[0x0][0x880] ;  /* 0x00011000ff0487ac */ /* 0x000e660008000800 */
[----:B------:R-:W-:Y:S01]  /*5370*/  IMAD.U32 R2, RZ, RZ, UR6 ;  /* 0x00000006ff027e24 */ /* 0x000fe2000f8e00ff */
[----:B------:R-:W-:Y:S05]  /*5380*/  MOV R3, UR7 ;  /* 0x0000000700037c02 */ /* 0x000fea0008000f00 */
[----:B-----5:R2:W5:Y:S02]  /*5390*/  @P3 LDG.E R35, desc[UR46][R2.64] ;  /* 0x0000002e02233981 */ /* 0x020564000c1e1900 */
[----:B-12---:R-:W-:Y:S02]  /*53a0*/  @!P3 IMAD.U32 R35, RZ, RZ, UR4 ;  /* 0x00000004ff23be24 */ /* 0x006fe4000f8e00ff */
.L_x_83:
[----:B------:R-:W-:Y:S05]  /*53b0*/  @!P4 BRA `(.L_x_84) ;  /* 0x000000000020c947 */ /* 0x000fea0003800000 */
[----:B------:R-:W-:Y:S04]  /*53c0*/  ISETP.NE.U32.AND P3, PT, R56, RZ, PT ;  /* 0x000000ff3800720c */ /* 0x000fe80003f65070 */
[----:B------:R-:W-:Y:S11]  /*53d0*/  ISETP.NE.AND.EX P3, PT, R57, RZ, PT, P3 ;  /* 0x000000ff3900720c */ /* 0x000ff60003f65330 */
[----:B------:R-:W-:Y:S02]  /*53e0*/  @!UPT UIADD3 URZ, UPT, UPT, URZ, URZ, URZ ;  /* 0x000000fffffff290 */ /* 0x000fe4000fffe0ff */
[----:B------:R-:W1:Y:S01]  /*53f0*/  @P3 LDC.64 R2, c[0x0][0x8a8] ;  /* 0x00022a00ff023b82 */ /* 0x000e620000000a00 */
[----:B------:R-:W-:Y:S04]  /*5400*/  @P3 IMAD R0, R58, UR36, RZ ;  /* 0x000000243a003c24 */ /* 0x000fe8000f8e02ff */
[----:B-1----:R-:W-:Y:S05]  /*5410*/  @P3 IMAD.WIDE R2, R0, 0x4, R2 ;  /* 0x0000000400023825 */ /* 0x002fea00078e0202 */
[----:B-----5:R1:W5:Y:S02]  /*5420*/  @P3 LDG.E R33, desc[UR46][R2.64] ;  /* 0x0000002e02213981 */ /* 0x020364000c1e1900 */
[----:B-1----:R-:W2:Y:S02]  /*5430*/  @!P3 LDC R33, c[0x0][0x8a0] ;  /* 0x00022800ff21bb82 */ /* 0x002ea40000000800 */
.L_x_84:
[----:B-----5:R-:W-:Y:S01]  /*5440*/  FSETP.NEU.AND P3, PT, R35, RZ, PT ;  /* 0x000000ff2300720b */ /* 0x020fe20003f6d000 */
[----:B------:R-:W-:Y:S01]  /*5450*/  IMAD.U32 R2, RZ, RZ, UR56 ;  /* 0x00000038ff027e24 */ /* 0x000fe2000f8e00ff */
[----:B------:R-:W-:Y:S01]  /*5460*/  SEL R5, RZ, 0xffffffff, P2 ;  /* 0xffffffffff057807 */ /* 0x000fe20001000000 */
[----:B------:R-:W-:Y:S01]  /*5470*/  ULOP3.LUT UR4, UR51, 0x1, URZ, 0x3c, !UPT ;  /* 0x0000000133047892 */ /* 0x000fe2000f8e3cff */
[----:B------:R-:W-:Y:S01]  /*5480*/  @P1 LOP3.LUT P2, RZ, R64, 0xff, RZ, 0xc0, !PT ;  /* 0x000000ff40ff1812 */ /* 0x000fe2000784c0ff */
[----:B------:R-:W-:Y:S01]  /*5490*/  BSSY B1, `(.L_x_85) ;  /* 0x000004b000017945 */ /* 0x000fe20003800000 */
[----:B------:R-:W-:Y:S01]  /*54a0*/  @P1 SEL R0, RZ, 0xffffffff, P3 ;  /* 0xffffffffff001807 */ /* 0x000fe20001800000 */
[----:B------:R-:W-:Y:S01]  /*54b0*/  IMAD.MOV.U32 R85, RZ, RZ, 0x1 ;  /* 0x00000001ff557424 */ /* 0x000fe200078e00ff */
[----:B------:R-:W-:Y:S01]  /*54c0*/  LEA R2, R2, UR48, 0x3 ;  /* 0x0000003002027c11 */ /* 0x000fe2000f8e18ff */
[----:B------:R-:W-:Y:S01]  /*54d0*/  IMAD.U32 R83, RZ, RZ, UR4 ;  /* 0x00000004ff537e24 */ /* 0x000fe2000f8e00ff */
[----:B------:R-:W-:Y:S01]  /*54e0*/  @P0 SEL R0, R5, R0, !P2 ;  /* 0x0000000005000207 */ /* 0x000fe20005000000 */
[----:B------:R-:W-:Y:S01]  /*54f0*/  IMAD.U32 R84, RZ, RZ, UR56 ;  /* 0x00000038ff547e24 */ /* 0x000fe2000f8e00ff */
[C---:B------:R-:W-:Y:S02]  /*5500*/  LEA R82, R31.reuse, UR48, 0x3 ;  /* 0x000000301f527c11 */ /* 0x040fe4000f8e18ff */
[----:B------:R-:W-:Y:S02]  /*5510*/  CS2R R54, SRZ ;  /* 0x0000000000367805 */ /* 0x000fe4000001ff00 */
[----:B------:R-:W-:Y:S02]  /*5520*/  @P1 LOP3.LUT R0, R0, 0x1, RZ, 0xc0, !PT ;  /* 0x0000000100001812 */ /* 0x000fe400078ec0ff */
[----:B------:R-:W-:Y:S02]  /*5530*/  CS2R R52, SRZ ;  /* 0x0000000000347805 */ /* 0x000fe4000001ff00 */
[----:B------:R-:W-:Y:S02]  /*5540*/  SHF.L.U32 R3, R72, 0x1f, RZ ;  /* 0x0000001f48037819 */ /* 0x000fe400000006ff */
[----:B------:R-:W-:Y:S02]  /*5550*/  CS2R R50, SRZ ;  /* 0x0000000000327805 */ /* 0x000fe4000001ff00 */
[----:B------:R-:W-:Y:S02]  /*5560*/  ISETP.NE.U32.OR P5, PT, R0, 0x1, !P1 ;  /* 0x000000010000780c */ /* 0x000fe40004fa5470 */
[----:B------:R-:W-:Y:S02]  /*5570*/  CS2R R48, SRZ ;  /* 0x0000000000307805 */ /* 0x000fe4000001ff00 */
[----:B------:R-:W-:Y:S02]  /*5580*/  PLOP3.LUT P2, PT, PT, PT, UP1, 0x80, 0x8 ;  /* 0x000000000008781c */ /* 0x000fe40003f4f018 */
[----:B------:R-:W-:Y:S02]  /*5590*/  CS2R R46, SRZ ;  /* 0x00000000002e7805 */ /* 0x000fe4000001ff00 */
[----:B------:R-:W-:Y:S02]  /*55a0*/  LEA.HI R34, R31, R31, RZ, 0x1 ;  /* 0x0000001f1f227211 */ /* 0x000fe400078f08ff */
[----:B------:R-:W-:Y:S02]  /*55b0*/  CS2R R44, SRZ ;  /* 0x00000000002c7805 */ /* 0x000fe4000001ff00 */
[----:B------:R-:W-:Y:S02]  /*55c0*/  LOP3.LUT P4, R77, R64, 0xff, RZ, 0xc0, !PT ;  /* 0x000000ff404d7812 */ /* 0x000fe4000788c0ff */
[----:B------:R-:W-:Y:S02]  /*55d0*/  CS2R R42, SRZ ;  /* 0x00000000002a7805 */ /* 0x000fe4000001ff00 */
[----:B------:R-:W-:Y:S02]  /*55e0*/  SEL R4, RZ, 0xffffffff, P3 ;  /* 0xffffffffff047807 */ /* 0x000fe40001800000 */
[----:B------:R-:W-:Y:S02]  /*55f0*/  CS2R R40, SRZ ;  /* 0x0000000000287805 */ /* 0x000fe4000001ff00 */
[----:B------:R-:W-:Y:S02]  /*5600*/  P2R R79, PR, RZ, 0x20 ;  /* 0x00000020ff4f7803 */ /* 0x000fe40000000000 */
[----:B------:R-:W-:Y:S02]  /*5610*/  @P5 SHF.L.U32 R0, R83, 0x1f, RZ ;  /* 0x0000001f53005819 */ /* 0x000fe400000006ff */
[----:B------:R-:W-:Y:S02]  /*5620*/  @P2 SEL R4, R5, R4, !P4 ;  /* 0x0000000405042207 */ /* 0x000fe40006000000 */
[----:B------:R1:W3:Y:S02]  /*5630*/  @P5 SYNCS.PHASECHK.TRANS64.TRYWAIT P1, [R2+URZ+0x30], R0 ;  /* 0x00003000020055a7 */ /* 0x0002e400080211ff */
[----:B------:R-:W-:Y:S04]  /*5640*/  LOP3.LUT R4, R4, 0x1, RZ, 0xc0, !PT ;  /* 0x0000000104047812 */ /* 0x000fe800078ec0ff */
[----:B------:R-:W-:Y:S04]  /*5650*/  ISETP.NE.U32.AND P2, PT, R4, 0x1, PT ;  /* 0x000000010400780c */ /* 0x000fe80003f45070 */
[----:B------:R-:W-:Y:S01]  /*5660*/  P2R R86, PR, RZ, 0x4 ;  /* 0x00000004ff567803 */ /* 0x000fe20000000000 */
[----:B------:R4:W2:Y:S01]  /*5670*/  SYNCS.PHASECHK.TRANS64.TRYWAIT P0, [R82+URZ+0x90], R3 ;  /* 0x00009003520075a7 */ /* 0x0008a200080011ff */
[C---:B-1----:R-:W-:Y:S01]  /*5680*/  IMAD.SHL.U32 R0, R34.reuse, 0x20, RZ ;  /* 0x0000002022007824 */ /* 0x042fe200078e00ff */
[----:B------:R-:W-:Y:S04]  /*5690*/  LOP3.LUT R34, R34, 0xffe, RZ, 0xc0, !PT ;  /* 0x00000ffe22227812 */ /* 0x000fe800078ec0ff */
[----:B------:R-:W-:Y:S01]  /*56a0*/  LOP3.LUT R0, R0, 0xffffffc0, RZ, 0xc0, !PT ;  /* 0xffffffc000007812 */ /* 0x000fe200078ec0ff */
[----:B------:R-:W-:Y:S04]  /*56b0*/  IMAD.IADD R34, R31, 0x1, -R34 ;  /* 0x000000011f227824 */ /* 0x000fe800078e0a22 */
[----:B------:R-:W-:Y:S04]  /*56c0*/  IMAD.IADD R0, R32, 0x1, R0 ;  /* 0x0000000120007824 */ /* 0x000fe800078e0200 */
[----:B------:R-:W-:Y:S01]  /*56d0*/  IMAD R34, R34, 0x100000, R0 ;  /* 0x0010000022227824 */ /* 0x000fe200078e0200 */
[----:B---3--:R-:W-:Y:S01]  /*56e0*/  @P5 SEL R85, RZ, 0x1, !P1 ;  /* 0x00000001ff555807 */ /* 0x008fe20004800000 */
[----:B----4-:R-:W-:Y:S06]  /*56f0*/  @!P5 BRA `(.L_x_86) ;  /* 0x000000000090d947 */ /* 0x010fec0003800000 */
[----:B------:R-:W-:Y:S01]  /*5700*/  HFMA2 R47, -RZ, RZ, 0, 0 ;  /* 0x00000000ff2f7431 */ /* 0x000fe200000001ff */
[----:B------:R-:W-:Y:S01]  /*5710*/  ISETP.NE.AND P1, PT, R85, RZ, PT ;  /* 0x000000ff5500720c */ /* 0x000fe20003f25270 */
[----:B------:R-:W-:Y:S01]  /*5720*/  IMAD.U32 R5, RZ, RZ, UR56 ;  /* 0x00000038ff057e24 */ /* 0x000fe2000f8e00ff */
[----:B------:R-:W-:Y:S11]  /*5730*/  BSSY B0, `(.L_x_87) ;  /* 0x0000005000007945 */ /* 0x000ff60003800000 */
[----:B------:R-:W-:Y:S05]  /*5740*/  @P1 BRA `(.L_x_88) ;  /* 0x00000000000c1947 */ /* 0x000fea0003800000 */
[----:B------:R-:W-:Y:S04]  /*5750*/  SHF.L.U32 R0, R83, 0x1f, RZ ;  /* 0x0000001f53007819 */ /* 0x000fe800000006ff */
[----:B------:R-:W1:Y:S02]  /*5760*/  SYNCS.PHASECHK.TRANS64.TRYWAIT P1, [R2+URZ+0x30], R0 ;  /* 0x00003000020075a7 */ /* 0x000e6400080211ff */
[----:B-1----:R-:W-:Y:S05]  /*5770*/  @!P1 BRA `(.L_x_89) ;  /* 0x0000001c00209947 */ /* 0x002fea0003800000 */
.L_x_88:
[----:B------:R-:W-:Y:S05]  /*5780*/  BSYNC B0 ;  /* 0x0000000000007941 */ /* 0x000fea0003800000 */
.L_x_87:
[----:B------:R-:W-:Y:S01]  /*5790*/  ISETP.NE.AND P1, PT, R86, RZ, PT ;  /* 0x000000ff5600720c */ /* 0x000fe20003f25270 */
[----:B------:R-:W-:Y:S01]  /*57a0*/  IMAD.MOV.U32 R46, RZ, RZ, RZ ;  /* 0x000000ffff2e7224 */ /* 0x000fe200078e00ff */
[----:B------:R-:W-:Y:S02]  /*57b0*/  CS2R R44, SRZ ;  /* 0x00000000002c7805 */ /* 0x000fe4000001ff00 */
[----:B------:R-:W-:Y:S02]  /*57c0*/  CS2R R42, SRZ ;  /* 0x00000000002a7805 */ /* 0x000fe4000001ff00 */
[----:B------:R-:W-:Y:S02]  /*57d0*/  CS2R R40, SRZ ;  /* 0x0000000000287805 */ /* 0x000fe4000001ff00 */
[----:B------:R-:W-:Y:S02]  /*57e0*/  CS2R R50, SRZ ;  /* 0x0000000000327805 */ /* 0x000fe4000001ff00 */
[----:B------:R-:W-:Y:S02]  /*57f0*/  CS2R R48, SRZ ;  /* 0x0000000000307805 */ /* 0x000fe4000001ff00 */
[----:B------:R-:W-:Y:S02]  /*5800*/  CS2R R54, SRZ ;  /* 0x0000000000367805 */ /* 0x000fe4000001ff00 */
[----:B------:R-:W-:Y:S01]  /*5810*/  CS2R R52, SRZ ;  /* 0x0000000000347805 */ /* 0x000fe2000001ff00 */
[----:B------:R-:W-:Y:S01]  /*5820*/  @P1 IMAD R5, R5, 0x800, R68 ;  /* 0x0000080005051824 */ /* 0x000fe200078e0244 */
[----:B------:R-:W-:Y:S05]  /*5830*/  @P1 WARPSYNC.ALL ;  /* 0x0000000000001948 */ /* 0x000fea0003800000 */
[----:B------:R-:W-:Y:S01]  /*5840*/  @P1 LEA R5, R5, UR48, 0x2 ;  /* 0x0000003005051c11 */ /* 0x000fe2000f8e10ff */
[----:B------:R-:W-:Y:S04]  /*5850*/  UIADD3 UR5, UPT, UPT, UR56, 0x1, URZ ;  /* 0x0000000138057890 */ /* 0x000fe8000fffe0ff */
[----:B------:R3:W4:Y:S01]  /*5860*/  @P1 LDSM.16.M88.4 R40, [R5+0x400] ;  /* 0x000400000528183b */ /* 0x0007220000000200 */
[----:B------:R-:W-:Y:S01]  /*5870*/  @P1 VIADD R4, R5, 0x400 ;  /* 0x0000040005041836 */ /* 0x000fe20000000000 */
[----:B------:R-:W-:Y:S01]  /*5880*/  UISETP.NE.AND UP0, UPT, UR5, 0x3, UPT ;  /* 0x000000030500788c */ /* 0x000fe2000bf05270 */
[C-C-:B-1----:R-:W-:Y:S02]  /*5890*/  @P1 IMAD R2, R74.reuse, 0x4, R5.reuse ;  /* 0x000000044a021824 */ /* 0x142fe400078e0205 */
[C---:B------:R-:W-:Y:S01]  /*58a0*/  @P1 IMAD R4, R73.reuse, 0x4, R4 ;  /* 0x0000000449041824 */ /* 0x040fe200078e0204 */
[----:B------:R-:W-:Y:S01]  /*58b0*/  USEL UR4, URZ, 0x1, UP0 ;  /* 0x00000001ff047887 */ /* 0x000fe20008000000 */
[----:B------:R-:W-:Y:S01]  /*58c0*/  @P1 IMAD R0, R73, 0x4, R5 ;  /* 0x0000000449001824 */ /* 0x000fe200078e0205 */
[----:B------:R3:W1:Y:S01]  /*58d0*/  @P1 LDSM.16.M88.4 R44, [R2+0x400] ;  /* 0x00040000022c183b */ /* 0x0006620000000200 */
[----:B------:R-:W-:Y:S01]  /*58e0*/  @P1 IMAD R4, R74, 0x4, R4 ;  /* 0x000000044a041824 */ /* 0x000fe200078e0204 */
[----:B------:R-:W-:Y:S02]  /*58f0*/  USEL UR5, UR5, URZ, UP0 ;  /* 0x000000ff05057287 */ /* 0x000fe40008000000 */
[----:B------:R3:W1:Y:S01]  /*5900*/  @P1 LDSM.16.M88.4 R48, [R0+0x400] ;  /* 0x000400000030183b */ /* 0x0006620000000200 */
[----:B------:R-:W-:Y:S03]  /*5910*/  LOP3.LUT R83, R83, UR4, RZ, 0x3c, !PT ;  /* 0x0000000453537c12 */ /* 0x000fe6000f8e3cff */
[----:B------:R3:W1:Y:S01]  /*5920*/  @P1 LDSM.16.M88.4 R52, [R4] ;  /* 0x000000000434183b */ /* 0x0006620000000200 */
[----:B------:R-:W-:Y:S03]  /*5930*/  IMAD.U32 R84, RZ, RZ, UR5 ;  /* 0x00000005ff547e24 */ /* 0x000fe6000f8e00ff */
.L_x_86:
[----:B------:R-:W-:Y:S05]  /*5940*/  BSYNC B1 ;  /* 0x0000000000017941 */ /* 0x000fea0003800000 */
.L_x_85:
[----:B---3--:R-:W-:Y:S04]  /*5950*/  SHF.R.U32.HI R0, RZ, 0x15, R34 ;  /* 0x00000015ff007819 */ /* 0x008fe80000011622 */
[----:B------:R-:W-:Y:S01]  /*5960*/  LOP3.LUT P1, RZ, R0, 0x3, R69, 0x48, !PT ;  /* 0x0000000300ff7812 */ /* 0x000fe20007824845 */
[----:B------:R-:W-:Y:S01]  /*5970*/  @!UPT UIADD3 URZ, UPT, UPT, URZ, URZ, URZ ;  /* 0x000000fffffff290 */ /* 0x000fe2000fffe0ff */
[----:B--2---:R-:W-:Y:S11]  /*5980*/  @P0 BRA `(.L_x_90) ;  /* 0x0000000000080947 */ /* 0x004ff60003800000 */
[----:B------:R-:W2:Y:S02]  /*5990*/  SYNCS.PHASECHK.TRANS64.TRYWAIT P0, [R82+URZ+0x90], R3 ;  /* 0x00009003520075a7 */ /* 0x000ea400080011ff */
[----:B--2---:R-:W-:Y:S05]  /*59a0*/  @!P0 BRA `(.L_x_91) ;  /* 0x0000001800a88947 */ /* 0x004fea0003800000 */
.L_x_90:
[----:B------:R-:W-:Y:S05]  /*59b0*/  @!P1 BRA `(.L_x_92) ;  /* 0x0000000000409947 */ /* 0x000fea0003800000 */
[----:B------:R-:W3:Y:S01]  /*59c0*/  LDCU.64 UR8, c[0x4][0x70] ;  /* 0x01000e00ff0877ac */ /* 0x000ee20008000a00 */
[----:B--2---:R-:W-:Y:S01]  /*59d0*/  MOV R3, 0x0 ;  /* 0x0000000000037802 */ /* 0x004fe20000000f00 */
[----:B------:R-:W-:Y:S02]  /*59e0*/  HFMA2 R12, -RZ, RZ, 0, 5.9604644775390625e-08 ;  /* 0x00000001ff0c7431 */ /* 0x000fe400000001ff */
[----:B------:R-:W-:Y:S02]  /*59f0*/  IMAD.MOV.U32 R8, RZ, RZ, 0x192 ;  /* 0x00000192ff087424 */ /* 0x000fe400078e00ff */
[----:B------:R-:W-:Y:S01]  /*5a00*/  IMAD.MOV.U32 R13, RZ, RZ, RZ ;  /* 0x000000ffff0d7224 */ /* 0x000fe200078e00ff */
[----:B------:R-:W2:Y:S01]  /*5a10*/  LDCU.64 UR6, c[0x4][0x78] ;  /* 0x01000f00ff0677ac */ /* 0x000ea20008000a00 */
[----:B------:R-:W1:Y:S01]  /*5a20*/  LDC.64 R2, c[0x4][R3] ;  /* 0x0100000003027b82 */ /* 0x000e620000000a00 */
[----:B------:R-:W5:Y:S01]  /*5a30*/  LDCU.64 UR4, c[0x4][0x10] ;  /* 0x01000200ff0477ac */ /* 0x000f620008000a00 */
[----:B---3--:R-:W-:Y:S01]  /*5a40*/  MOV R5, UR9 ;  /* 0x0000000900057c02 */ /* 0x008fe20008000f00 */
[----:B------:R-:W-:Y:S01]  /*5a50*/  IMAD.U32 R4, RZ, RZ, UR8 ;  /* 0x00000008ff047e24 */ /* 0x000fe2000f8e00ff */
[----:B--2---:R-:W-:Y:S01]  /*5a60*/  MOV R7, UR7 ;  /* 0x0000000700077c02 */ /* 0x004fe20008000f00 */
[----:B------:R-:W-:Y:S01]  /*5a70*/  IMAD.U32 R6, RZ, RZ, UR6 ;  /* 0x00000006ff067e24 */ /* 0x000fe2000f8e00ff */
[----:B-----5:R-:W-:Y:S01]  /*5a80*/  MOV R11, UR5 ;  /* 0x00000005000b7c02 */ /* 0x020fe20008000f00 */
[----:B------:R-:W-:Y:S02]  /*5a90*/  IMAD.U32 R10, RZ, RZ, UR4 ;  /* 0x00000004ff0a7e24 */ /* 0x000fe4000f8e00ff */
[----:B------:R-:W-:Y:S07]  /*5aa0*/  LEPC R20, `(.L_x_92) ;  /* 0x000000001014794e */ /* 0x000fee0000000000 */
[----:B-1--4-:R-:W-:Y:S05]  /*5ab0*/  CALL.ABS.NOINC R2 ;  /* 0x0000000002007343 */ /* 0x012fea0003c00000 */
.L_x_92:
[----:B------:R-:W-:Y:S05]  /*5ac0*/  WARPSYNC.ALL ;  /* 0x0000000000007948 */ /* 0x000fea0003800000 */
[----:B------:R-:W-:Y:S01]  /*5ad0*/  R2UR UR4, R34 ;  /* 0x00000000220472ca */ /* 0x000fe200000e0000 */
[----:B------:R-:W-:Y:S01]  /*5ae0*/  BSSY.RECONVERGENT B0, `(.L_x_93) ;  /* 0x000003e000007945 */ /* 0x000fe20003800200 */
[----:B------:R-:W-:Y:S02]  /*5af0*/  MOV R20, UR56 ;  /* 0x0000003800147c02 */ /* 0x000fe40008000f00 */
[----:B------:R-:W-:Y:S02]  /*5b00*/  SHF.L.U32 R80, R74, 0x2, RZ ;  /* 0x000000024a507819 */ /* 0x000fe400000006ff */
[----:B------:R-:W-:Y:S02]  /*5b10*/  LEA R20, R20, R68, 0xb ;  /* 0x0000004414147211 */ /* 0x000fe400078e58ff */
[----:B------:R-:W-:Y:S02]  /*5b20*/  SHF.L.U32 R81, R73, 0x2, RZ ;  /* 0x0000000249517819 */ /* 0x000fe400000006ff */
[----:B------:R-:W-:Y:S02]  /*5b30*/  LEA R20, R20, UR48, 0x2 ;  /* 0x0000003014147c11 */ /* 0x000fe4000f8e10ff */
[----:B------:R-:W-:Y:S01]  /*5b40*/  ISETP.NE.AND P0, PT, R75, RZ, PT ;  /* 0x000000ff4b00720c */ /* 0x000fe20003f05270 */
[----:B------:R-:W3:Y:S02]  /*5b50*/  LDTM.16dp128bit.x8 R4, tmem[UR4] ;  /* 0x00000004000479ee */ /* 0x000ee40008180000 */
[C---:B---3--:R-:W-:Y:S01]  /*5b60*/  FMUL R0, R33.reuse, R4 ;  /* 0x0000000421007220 */ /* 0x048fe20000400000 */
[C---:B------:R-:W-:Y:S01]  /*5b70*/  FMUL R2, R33.reuse, R5 ;  /* 0x0000000521027220 */ /* 0x040fe20000400000 */
[C---:B--2---:R-:W-:Y:S01]  /*5b80*/  FMUL R3, R33.reuse, R6 ;  /* 0x0000000621037220 */ /* 0x044fe20000400000 */
[----:B------:R-:W-:Y:S01]  /*5b90*/  FMUL R7, R33, R7 ;  /* 0x0000000721077220 */ /* 0x000fe20000400000 */
[----:B----4-:R-:W-:Y:S01]  /*5ba0*/  FFMA R36, R35, R40, R0 ;  /* 0x0000002823247223 */ /* 0x010fe20000000000 */
[----:B------:R-:W-:Y:S01]  /*5bb0*/  FMUL R4, R33, R8 ;  /* 0x0000000821047220 */ /* 0x000fe20000400000 */
[----:B------:R-:W-:Y:S01]  /*5bc0*/  FFMA R37, R35, R41, R2 ;  /* 0x0000002923257223 */ /* 0x000fe20000000002 */
[----:B------:R-:W-:Y:S01]  /*5bd0*/  FMUL R5, R33, R9 ;  /* 0x0000000921057220 */ /* 0x000fe20000400000 */
[----:B------:R-:W-:Y:S01]  /*5be0*/  FFMA R38, R35, R42, R3 ;  /* 0x0000002a23267223 */ /* 0x000fe20000000003 */
[----:B------:R-:W-:Y:S01]  /*5bf0*/  FMUL R6, R33, R10 ;  /* 0x0000000a21067220 */ /* 0x000fe20000400000 */
[----:B------:R-:W-:Y:S01]  /*5c00*/  FFMA R39, R35, R43, R7 ;  /* 0x0000002b23277223 */ /* 0x000fe20000000007 */
[----:B------:R-:W-:Y:S01]  /*5c10*/  FMUL R11, R33, R11 ;  /* 0x0000000b210b7220 */ /* 0x000fe20000400000 */
[----:B-1----:R-:W-:Y:S01]  /*5c20*/  FFMA R4, R35, R44, R4 ;  /* 0x0000002c23047223 */ /* 0x002fe20000000004 */
[----:B------:R-:W-:Y:S01]  /*5c30*/  FMUL R8, R33, R12 ;  /* 0x0000000c21087220 */ /* 0x000fe20000400000 */
[----:B------:R-:W-:Y:S01]  /*5c40*/  FFMA R5, R35, R45, R5 ;  /* 0x0000002d23057223 */ /* 0x000fe20000000005 */
[----:B------:R1:W-:Y:S01]  /*5c50*/  STSM.16.M88.4 [R20+0x400], R36 ;  /* 0x0004002414007844 */ /* 0x0003e20000000200 */
[----:B------:R-:W-:Y:S01]  /*5c60*/  FMUL R9, R33, R13 ;  /* 0x0000000d21097220 */ /* 0x000fe20000400000 */
[----:B------:R-:W-:Y:S01]  /*5c70*/  FFMA R6, R35, R46, R6 ;  /* 0x0000002e23067223 */ /* 0x000fe20000000006 */
[C---:B------:R-:W-:Y:S01]  /*5c80*/  FMUL R10, R33.reuse, R14 ;  /* 0x0000000e210a7220 */ /* 0x040fe20000400000 */
[----:B------:R-:W-:Y:S01]  /*5c90*/  FMUL R13, R33, R17 ;  /* 0x00000011210d7220 */ /* 0x000fe20000400000 */
[C---:B------:R-:W-:Y:S01]  /*5ca0*/  IADD3 R17, PT, PT, R80.reuse, 0x400, R20 ;  /* 0x0000040050117810 */ /* 0x040fe20007ffe014 */
[----:B------:R-:W-:Y:S01]  /*5cb0*/  FFMA R7, R35, R47, R11 ;  /* 0x0000002f23077223 */ /* 0x000fe2000000000b */
[----:B------:R-:W-:Y:S01]  /*5cc0*/  FMUL R15, R33, R15 ;  /* 0x0000000f210f7220 */ /* 0x000fe20000400000 */
[----:B------:R-:W-:Y:S01]  /*5cd0*/  FFMA R8, R35, R48, R8 ;  /* 0x0000003023087223 */ /* 0x000fe20000000008 */
[----:B------:R-:W-:Y:S01]  /*5ce0*/  FMUL R12, R33, R16 ;  /* 0x00000010210c7220 */ /* 0x000fe20000400000 */
[C---:B------:R-:W-:Y:S01]  /*5cf0*/  FFMA R9, R35.reuse, R49, R9 ;  /* 0x0000003123097223 */ /* 0x040fe20000000009 */
[----:B------:R1:W-:Y:S01]  /*5d00*/  STSM.16.M88.4 [R17], R4 ;  /* 0x0000000411007844 */ /* 0x0003e20000000200 */
[----:B------:R-:W-:Y:S01]  /*5d10*/  FFMA R10, R35, R50, R10 ;  /* 0x00000032230a7223 */ /* 0x000fe2000000000a */
[----:B------:R-:W-:Y:S01]  /*5d20*/  FMUL R14, R33, R18 ;  /* 0x00000012210e7220 */ /* 0x000fe20000400000 */
[----:B------:R-:W-:Y:S01]  /*5d30*/  IADD3 R16, PT, PT, R81, 0x400, R20 ;  /* 0x0000040051107810 */ /* 0x000fe20007ffe014 */
[----:B------:R-:W-:Y:S01]  /*5d40*/  FFMA R11, R35, R51, R15 ;  /* 0x00000033230b7223 */ /* 0x000fe2000000000f */
[----:B------:R-:W-:Y:S01]  /*5d50*/  FMUL R19, R33, R19 ;  /* 0x0000001321137220 */ /* 0x000fe20000400000 */
[C---:B------:R-:W-:Y:S01]  /*5d60*/  FFMA R12, R35.reuse, R52, R12 ;  /* 0x00000034230c7223 */ /* 0x040fe2000000000c */
[C---:B------:R-:W-:Y:S01]  /*5d70*/  FFMA R13, R35.reuse, R53, R13 ;  /* 0x00000035230d7223 */ /* 0x040fe2000000000d */
[C---:B------:R-:W-:Y:S01]  /*5d80*/  FFMA R14, R35.reuse, R54, R14 ;  /* 0x00000036230e7223 */ /* 0x040fe2000000000e */
[----:B------:R1:W-:Y:S01]  /*5d90*/  STSM.16.M88.4 [R16], R8 ;  /* 0x0000000810007844 */ /* 0x0003e20000000200 */
[----:B------:R-:W-:Y:S01]  /*5da0*/  IADD3 R0, PT, PT, R80, R16, RZ ;  /* 0x0000001050007210 */ /* 0x000fe20007ffe0ff */
[----:B------:R-:W-:Y:S05]  /*5db0*/  FFMA R15, R35, R55, R19 ;  /* 0x00000037230f7223 */ /* 0x000fea0000000013 */
[----:B------:R1:W-:Y:S01]  /*5dc0*/  STSM.16.M88.4 [R0], R12 ;  /* 0x0000000c00007844 */ /* 0x0003e20000000200 */
[----:B------:R-:W-:Y:S01]  /*5dd0*/  @!PT LDS RZ, [RZ] ;  /* 0x00000000fffff984 */ /* 0x000fe20000000800 */
[----:B------:R-:W-:Y:S01]  /*5de0*/  @!PT LDS RZ, [RZ] ;  /* 0x00000000fffff984 */ /* 0x000fe20000000800 */
[----:B------:R-:W-:Y:S01]  /*5df0*/  @!PT LDS RZ, [RZ] ;  /* 0x00000000fffff984 */ /* 0x000fe20000000800 */
[----:B------:R-:W-:Y:S01]  /*5e00*/  @!PT LDS RZ, [RZ] ;  /* 0x00000000fffff984 */ /* 0x000fe20000000800 */
[----:B------:R2:W-:Y:S06]  /*5e10*/  MEMBAR.ALL.CTA ;  /* 0x0000000000007992 */ /* 0x0005ec0000008000 */
[----:B--2---:R-:W2:Y:S02]  /*5e20*/  FENCE.VIEW.ASYNC.S ;  /* 0x00000000000073c6 */ /* 0x004ea40000000000 */
[----:B--2---:R-:W-:Y:S06]  /*5e30*/  BAR.SYNC.DEFER_BLOCKING 0x1, 0x80 ;  /* 0x0042000000007b1d */ /* 0x004fec0000010000 */
[----:B------:R-:W-:Y:S05]  /*5e40*/  @P0 BRA `(.L_x_94) ;  /* 0x00000000001c0947 */ /* 0x000fea0003800000 */
[----:B------:R-:W-:Y:S02]  /*5e50*/  UIADD3 UR6, UP0, UPT, UR54, 0x680, URZ ;  /* 0x0000068036067890 */ /* 0x000fe4000ff1e0ff */
[----:B------:R-:W-:Y:S02]  /*5e60*/  ULEA UR4, UR56, UR48, 0xd ;  /* 0x0000003038047291 */ /* 0x000fe4000f8e68ff */
[----:B------:R-:W-:Y:S02]  /*5e70*/  UIADD3.X UR7, UPT, UPT, URZ, UR55, URZ, UP0, !UPT ;  /* 0x00000037ff077290 */ /* 0x000fe400087fe4ff */
[----:B------:R-:W-:Y:S01]  /*5e80*/  UIADD3 UR40, UPT, UPT, UR4, 0x400, URZ ;  /* 0x0000040004287890 */ /* 0x000fe2000fffe0ff */
[----:B------:R-:W-:Y:S08]  /*5e90*/  UMOV UR43, UR36 ;  /* 0x00000024002b7c82 */ /* 0x000ff00008000000 */
[----:B------:R2:W-:Y:S02]  /*5ea0*/  UTMASTG.3D [UR40], [UR6] ;  /* 0x00000028060073b5 */ /* 0x0005e40008010000 */
[----:B--2---:R0:W-:Y:S02]  /*5eb0*/  UTMACMDFLUSH ;  /* 0x00000000000079b7 */ /* 0x0041e40000000000 */
.L_x_94:
[----:B------:R-:W-:Y:S05]  /*5ec0*/  BSYNC.RECONVERGENT B0 ;  /* 0x0000000000007941 */ /* 0x000fea0003800200 */
.L_x_93:
[----:B------:R-:W-:Y:S01]  /*5ed0*/  UIADD3 UR40, UPT, UPT, UR56, 0x1, URZ ;  /* 0x0000000138287890 */ /* 0x000fe2000fffe0ff */
[----:B------:R-:W-:Y:S03]  /*5ee0*/  BSSY.RECONVERGENT B0, `(.L_x_95) ;  /* 0x0000005000007945 */ /* 0x000fe60003800200 */
[----:B------:R-:W-:Y:S04]  /*5ef0*/  UISETP.NE.AND UP0, UPT, UR40, 0x3, UPT ;  /* 0x000000032800788c */ /* 0x000fe8000bf05270 */
[----:B------:R-:W-:Y:S01]  /*5f00*/  USEL UR43, UR40, URZ, UP0 ;  /* 0x000000ff282b7287 */ /* 0x000fe20008000000 */
[----:B------:R-:W-:Y:S11]  /*5f10*/  @P0 BRA `(.L_x_96) ;  /* 0x0000000000040947 */ /* 0x000ff60003800000 */
[----:B------:R-:W-:Y:S04]  /*5f20*/  DEPBAR.LE SB0, 0x1 ;  /* 0x000080400000791a */ /* 0x000fe80000000000 */
.L_x_96:
[----:B------:R-:W-:Y:S05]  /*5f30*/  BSYNC.RECONVERGENT B0 ;  /* 0x0000000000007941 */ /* 0x000fea0003800200 */
.L_x_95:
[----:B------:R-:W-:Y:S01]  /*5f40*/  BAR.SYNC.DEFER_BLOCKING 0x1, 0x80 ;  /* 0x0042000000007b1d */ /* 0x000fe20000010000 */
[----:B------:R-:W-:Y:S01]  /*5f50*/  ISETP.NE.AND P1, PT, R79, RZ, PT ;  /* 0x000000ff4f00720c */ /* 0x000fe20003f25270 */
[----:B------:R-:W-:Y:S01]  /*5f60*/  UISETP.NE.AND UP0, UPT, UR50, URZ, UPT ;  /* 0x000000ff3200728c */ /* 0x000fe2000bf05270 */
[----:B------:R-:W-:Y:S11]  /*5f70*/  LEA R2, R84, UR48, 0x3 ;  /* 0x0000003054027c11 */ /* 0x000ff6000f8e18ff */
[----:B------:R-:W-:Y:S01]  /*5f80*/  @P1 SHF.L.U32 R3, R83, 0x1f, RZ ;  /* 0x0000001f53031819 */ /* 0x000fe200000006ff */
[----:B------:R-:W-:Y:S06]  /*5f90*/  BRA.U !UP0, `(.L_x_97) ;  /* 0x0000000108247547 */ /* 0x000fec000b800000 */
[----:B-1----:R-:W-:Y:S01]  /*5fa0*/  IMAD.U32 R4, RZ, RZ, UR49 ;  /* 0x00000031ff047e24 */ /* 0x002fe2000f8e00ff */
[----:B------:R-:W-:Y:S01]  /*5fb0*/  MOV R0, UR37 ;  /* 0x0000002500007c02 */ /* 0x000fe20008000f00 */
[----:B------:R-:W-:Y:S03]  /*5fc0*/  UIADD3 UR49, UPT, UPT, UR49, 0x1, URZ ;  /* 0x0000000131317890 */ /* 0x000fe6000fffe0ff */
[----:B------:R-:W-:Y:S01]  /*5fd0*/  @P1 LEA R4, R4, UR48, 0x3 ;  /* 0x0000003004041c11 */ /* 0x000fe2000f8e18ff */
[----:B------:R-:W-:Y:S04]  /*5fe0*/  UISETP.NE.AND UP0, UPT, UR49, 0x3, UPT ;  /* 0x000000033100788c */ /* 0x000fe8000bf05270 */
[----:B------:R-:W-:Y:S01]  /*5ff0*/  @P1 VIADD R4, R4, 0x48 ;  /* 0x0000004804041836 */ /* 0x000fe20000000000 */
[----:B------:R-:W-:Y:S04]  /*6000*/  USEL UR49, UR49, URZ, UP0 ;  /* 0x000000ff31317287 */ /* 0x000fe80008000000 */
[----:B------:R-:W-:Y:S04]  /*6010*/  @P1 PRMT R0, R0, 0x654, R4 ;  /* 0x0000065400001816 */ /* 0x000fe80000000004 */
[----:B------:R2:W-:Y:S04]  /*6020*/  @P1 SYNCS.ARRIVE.TRANS64.RED.A1T0 RZ, [R0+URZ], RZ ;  /* 0x000000ff00ff19a7 */ /* 0x0005e800081004ff */
.L_x_97:
[----:B------:R-:W3:Y:S01]  /*6030*/  @P1 SYNCS.PHASECHK.TRANS64.TRYWAIT P0, [R2+URZ+0x30], R3 ;  /* 0x00003003020015a7 */ /* 0x000ee200080011ff */
[----:B------:R-:W-:Y:S01]  /*6040*/  BSSY B1, `(.L_x_98) ;  /* 0x0000017000017945 */ /* 0x000fe20003800000 */
[----:B---3--:R-:W-:Y:S03]  /*6050*/  @P1 SEL R85, RZ, 0x1, !P0 ;  /* 0x00000001ff551807 */ /* 0x008fe60004000000 */
[----:B------:R-:W-:Y:S05]  /*6060*/  @!P1 BRA `(.L_x_99) ;  /* 0x0000000000509947 */ /* 0x000fea0003800000 */
[----:B------:R-:W-:Y:S01]  /*6070*/  ISETP.NE.AND P1, PT, R86, RZ, PT ;  /* 0x000000ff5600720c */ /* 0x000fe20003f25270 */
[----:B------:R-:W-:Y:S01]  /*6080*/  BSSY B0, `(.L_x_100) ;  /* 0x000000a000007945 */ /* 0x000fe20003800000 */
[----:B------:R-:W-:Y:S11]  /*6090*/  ISETP.NE.AND P0, PT, R85, RZ, PT ;  /* 0x000000ff5500720c */ /* 0x000ff60003f05270 */
[----:B-1----:R-:W-:Y:S05]  /*60a0*/  @P1 IMAD R4, R84, 0x800, R68 ;  /* 0x0000080054041824 */ /* 0x002fea00078e0244 */
[----:B------:R-:W-:Y:S05]  /*60b0*/  @P1 LEA R4, R4, UR48, 0x2 ;  /* 0x0000003004041c11 */ /* 0x000fea000f8e10ff */
[--C-:B--2---:R-:W-:Y:S02]  /*60c0*/  @P1 IMAD.IADD R0, R81, 0x1, R4.reuse ;  /* 0x0000000151001824 */ /* 0x104fe400078e0204 */
[----:B------:R-:W-:Y:S01]  /*60d0*/  @P1 IMAD.IADD R3, R80, 0x1, R4 ;  /* 0x0000000150031824 */ /* 0x000fe200078e0204 */
[----:B------:R-:W-:Y:S06]  /*60e0*/  @P0 BRA `(.L_x_101) ;  /* 0x00000000000c0947 */ /* 0x000fec0003800000 */
[----:B------:R-:W-:Y:S04]  /*60f0*/  SHF.L.U32 R83, R83, 0x1f, RZ ;  /* 0x0000001f53537819 */ /* 0x000fe800000006ff */
[----:B------:R-:W1:Y:S02]  /*6100*/  SYNCS.PHASECHK.TRANS64.TRYWAIT P0, [R2+URZ+0x30], R83 ;  /* 0x00003053020075a7 */ /* 0x000e6400080011ff */
[----:B-1----:R-:W-:Y:S05]  /*6110*/  @!P0 BRA `(.L_x_102) ;  /* 0x0000001000e08947 */ /* 0x002fea0003800000 */
.L_x_101:
[----:B------:R-:W-:Y:S05]  /*6120*/  BSYNC B0 ;  /* 0x0000000000007941 */ /* 0x000fea0003800000 */
.L_x_100:
[----:B------:R-:W-:Y:S11]  /*6130*/  ISETP.NE.AND P0, PT, R86, RZ, PT ;  /* 0x000000ff5600720c */ /* 0x000ff60003f05270 */
[----:B------:R-:W-:Y:S02]  /*6140*/  @!UPT UIADD3 URZ, UPT, UPT, URZ, URZ, URZ ;  /* 0x000000fffffff290 */ /* 0x000fe4000fffe0ff */
[----:B-1----:R-:W-:Y:S01]  /*6150*/  @P0 IADD3 R2, PT, PT, R80, R0, RZ ;  /* 0x0000000050020210 */ /* 0x002fe20007ffe0ff */
[----:B------:R-:W-:Y:S05]  /*6160*/  @P0 WARPSYNC.ALL ;  /* 0x0000000000000948 */ /* 0x000fea0003800000 */
[----:B------:R3:W4:Y:S04]  /*6170*/  @P0 LDSM.16.M88.4 R40, [R4+0x400] ;  /* 0x000400000428083b */ /* 0x0007280000000200 */
[----:B------:R3:W1:Y:S04]  /*6180*/  @P0 LDSM.16.M88.4 R44, [R3+0x400] ;  /* 0x00040000032c083b */ /* 0x0006680000000200 */
[----:B------:R3:W2:Y:S04]  /*6190*/  @P0 LDSM.16.M88.4 R48, [R0+0x400] ;  /* 0x000400000030083b */ /* 0x0006a80000000200 */
[----:B------:R3:W1:Y:S02]  /*61a0*/  @P0 LDSM.16.M88.4 R52, [R2+0x400] ;  /* 0x000400000234083b */ /* 0x0006640000000200 */
.L_x_99:
[----:B------:R-:W-:Y:S05]  /*61b0*/  BSYNC B1 ;  /* 0x0000000000017941 */ /* 0x000fea0003800000 */
.L_x_98:
[----:B-123--:R-:W-:Y:S05]  /*61c0*/  VIADD R0, R34, 0x20 ;  /* 0x0000002022007836 */ /* 0x00efea0000000000 */
[----:B------:R-:W-:Y:S04]  /*61d0*/  SHF.R.U32.HI R0, RZ, 0x15, R0 ;  /* 0x00000015ff007819 */ /* 0x000fe80000011600 */
[----:B------:R-:W-:Y:S11]  /*61e0*/  LOP3.LUT P0, RZ, R0, 0x3, R69, 0x48, !PT ;  /* 0x0000000300ff7812 */ /* 0x000ff60007804845 */
[----:B------:R-:W-:Y:S02]  /*61f0*/  @!UPT UIADD3 URZ, UPT, UPT, URZ, URZ, URZ ;  /* 0x000000fffffff290 */ /* 0x000fe4000fffe0ff */
[----:B------:R-:W-:Y:S05]  /*6200*/  @!P0 BRA `(.L_x_103) ;  /* 0x0000000000408947 */ /* 0x000fea0003800000 */
[----:B------:R-:W1:Y:S01]  /*6210*/  LDCU.64 UR8, c[0x4][0x70] ;  /* 0x01000e00ff0877ac */ /* 0x000e620008000a00 */
[----:B------:R-:W-:Y:S01]  /*6220*/  MOV R3, 0x0 ;  /* 0x0000000000037802 */ /* 0x000fe20000000f00 */
[----:B------:R-:W-:Y:S02]  /*6230*/  HFMA2 R12, -RZ, RZ, 0, 5.9604644775390625e-08 ;  /* 0x00000001ff0c7431 */ /* 0x000fe400000001ff */
[----:B------:R-:W-:Y:S02]  /*6240*/  IMAD.MOV.U32 R8, RZ, RZ, 0x192 ;  /* 0x00000192ff087424 */ /* 0x000fe400078e00ff */
[----:B------:R-:W-:Y:S01]  /*6250*/  IMAD.MOV.U32 R13, RZ, RZ, RZ ;  /* 0x000000ffff0d7224 */ /* 0x000fe200078e00ff */
[----:B------:R-:W2:Y:S01]  /*6260*/  LDCU.64 UR6, c[0x4][0x78] ;  /* 0x01000f00ff0677ac */ /* 0x000ea20008000a00 */
[----:B------:R-:W3:Y:S01]  /*6270*/  LDC.64 R2, c[0x4][R3] ;  /* 0x0100000003027b82 */ /* 0x000ee20000000a00 */
[----:B------:R-:W5:Y:S01]  /*6280*/  LDCU.64 UR4, c[0x4][0x10] ;  /* 0x01000200ff0477ac */ /* 0x000f620008000a00 */
[----:B-1----:R-:W-:Y:S01]  /*6290*/  MOV R5, UR9 ;  /* 0x0000000900057c02 */ /* 0x002fe20008000f00 */
[----:B------:R-:W-:Y:S01]  /*62a0*/  IMAD.U32 R4, RZ, RZ, UR8 ;  /* 0x00000008ff047e24 */ /* 0x000fe2000f8e00ff */
[----:B--2---:R-:W-:Y:S01]  /*62b0*/  MOV R7, UR7 ;  /* 0x0000000700077c02 */ /* 0x004fe20008000f00 */
[----:B------:R-:W-:Y:S01]  /*62c0*/  IMAD.U32 R6, RZ, RZ, UR6 ;  /* 0x00000006ff067e24 */ /* 0x000fe2000f8e00ff */
[----:B-----5:R-:W-:Y:S01]  /*62d0*/  MOV R11, UR5 ;  /* 0x00000005000b7c02 */ /* 0x020fe20008000f00 */
[----:B------:R-:W-:Y:S02]  /*62e0*/  IMAD.U32 R10, RZ, RZ, UR4 ;  /* 0x00000004ff0a7e24 */ /* 0x000fe4000f8e00ff */
[----:B------:R-:W-:Y:S07]  /*62f0*/  LEPC R20, `(.L_x_103) ;  /* 0x000000001014794e */ /* 0x000fee0000000000 */
[----:B---34-:R-:W-:Y:S05]  /*6300*/  CALL.ABS.NOINC R2 ;  /* 0x0000000002007343 */ /* 0x018fea0003c00000 */
.L_x_103:
[----:B------:R-:W-:Y:S01]  /*6310*/  ISETP.NE.AND P0, PT, R75, RZ, PT ;  /* 0x000000ff4b00720c */ /* 0x000fe20003f05270 */
[----:B------:R-:W-:Y:S05]  /*6320*/  WARPSYNC.ALL ;  /* 0x0000000000007948 */ /* 0x000fea0003800000 */
[----:B------:R-:W-:Y:S01]  /*6330*/  R2UR UR4, R34 ;  /* 0x00000000220472ca */ /* 0x000fe200000e0000 */
[----:B------:R-:W-:Y:S01]  /*6340*/  BSSY.RECONVERGENT B0, `(.L_x_104) ;  /* 0x0000042000007945 */ /* 0x000fe20003800200 */
[----:B------:R-:W-:Y:S11]  /*6350*/  R2UR UR5, R82 ;  /* 0x00000000520572ca */ /* 0x000ff600000e0000 */
[----:B------:R-:W1:Y:S01]  /*6360*/  LDTM.16dp128bit.x8 R4, tmem[UR4+0x20] ;  /* 0x00002004000479ee */ /* 0x000e620008180000 */
[----:B------:R-:W-:Y:S01]  /*6370*/  NOP ;  /* 0x0000000000007918 */ /* 0x000fe20000000000 */
[----:B------:R-:W-:Y:S04]  /*6380*/  UIADD3 UR5, UPT, UPT, UR5, 0xb0, URZ ;  /* 0x000000b005057890 */ /* 0x000fe8000fffe0ff */
[----:B------:R-:W-:Y:S09]  /*6390*/  UPRMT UR5, UR37, 0x654, UR5 ;  /* 0x0000065425057896 */ /* 0x000ff20008000005 */
[----:B-1----:R-:W-:Y:S01]  /*63a0*/  SYNCS.ARRIVE.TRANS64.RED.A1T0 RZ, [UR5], RZ ;  /* 0x000000ffffff79a7 */ /* 0x002fe20008100405 */
[C---:B------:R-:W-:Y:S01]  /*63b0*/  FMUL R0, R33.reuse, R4 ;  /* 0x0000000421007220 */ /* 0x040fe20000400000 */
[C---:B------:R-:W-:Y:S01]  /*63c0*/  FMUL R2, R33.reuse, R5 ;  /* 0x0000000521027220 */ /* 0x040fe20000400000 */
[C---:B------:R-:W-:Y:S01]  /*63d0*/  FMUL R3, R33.reuse, R6 ;  /* 0x0000000621037220 */ /* 0x040fe20000400000 */
[----:B------:R-:W-:Y:S01]  /*63e0*/  FMUL R7, R33, R7 ;  /* 0x0000000721077220 */ /* 0x000fe20000400000 */
[----:B----4-:R-:W-:Y:S01]  /*63f0*/  FFMA R36, R35, R40, R0 ;  /* 0x0000002823247223 */ /* 0x010fe20000000000 */
[----:B------:R-:W-:Y:S01]  /*6400*/  MOV R0, UR43 ;  /* 0x0000002b00007c02 */ /* 0x000fe20008000f00 */
[----:B------:R-:W-:Y:S01]  /*6410*/  FMUL R4, R33, R8 ;  /* 0x0000000821047220 */ /* 0x000fe20000400000 */
[----:B------:R-:W-:Y:S01]  /*6420*/  FFMA R37, R35, R41, R2 ;  /* 0x0000002923257223 */ /* 0x000fe20000000002 */
[----:B------:R-:W-:Y:S01]  /*6430*/  FMUL R5, R33, R9 ;  /* 0x0000000921057220 */ /* 0x000fe20000400000 */
[----:B------:R-:W-:Y:S01]  /*6440*/  LEA R0, R0, R68, 0xb ;  /* 0x0000004400007211 */ /* 0x000fe200078e58ff */
[----:B------:R-:W-:Y:S01]  /*6450*/  FFMA R38, R35, R42, R3 ;  /* 0x0000002a23267223 */ /* 0x000fe20000000003 */
[----:B------:R-:W-:Y:S01]  /*6460*/  FMUL R6, R33, R10 ;  /* 0x0000000a21067220 */ /* 0x000fe20000400000 */
[----:B------:R-:W-:Y:S01]  /*6470*/  FFMA R39, R35, R43, R7 ;  /* 0x0000002b23277223 */ /* 0x000fe20000000007 */
[----:B------:R-:W-:Y:S01]  /*6480*/  LEA R0, R0, UR48, 0x2 ;  /* 0x0000003000007c11 */ /* 0x000fe2000f8e10ff */
[----:B------:R-:W-:Y:S01]  /*6490*/  FMUL R11, R33, R11 ;  /* 0x0000000b210b7220 */ /* 0x000fe20000400000 */
[----:B------:R-:W-:Y:S01]  /*64a0*/  FFMA R4, R35, R44, R4 ;  /* 0x0000002c23047223 */ /* 0x000fe20000000004 */
[----:B------:R-:W-:Y:S01]  /*64b0*/  FMUL R8, R33, R12 ;  /* 0x0000000c21087220 */ /* 0x000fe20000400000 */
[----:B------:R-:W-:Y:S01]  /*64c0*/  FFMA R5, R35, R45, R5 ;  /* 0x0000002d23057223 */ /* 0x000fe20000000005 */
[----:B------:R1:W-:Y:S01]  /*64d0*/  STSM.16.M88.4 [R0+0x400], R36 ;  /* 0x0004002400007844 */ /* 0x0003e20000000200 */
[----:B------:R-:W-:Y:S01]  /*64e0*/  FMUL R9, R33, R13 ;  /* 0x0000000d21097220 */ /* 0x000fe20000400000 */
[----:B------:R-:W-:Y:S01]  /*64f0*/  FFMA R6, R35, R46, R6 ;  /* 0x0000002e23067223 */ /* 0x000fe20000000006 */
[----:B------:R-:W-:Y:S01]  /*6500*/  FMUL R10, R33, R14 ;  /* 0x0000000e210a7220 */ /* 0x000fe20000400000 */
[----:B------:R-:W-:Y:S01]  /*6510*/  FFMA R7, R35, R47, R11 ;  /* 0x0000002f23077223 */ /* 0x000fe2000000000b */
[C---:B------:R-:W-:Y:S01]  /*6520*/  IADD3 R2, PT, PT, R80.reuse, 0x400, R0 ;  /* 0x0000040050027810 */ /* 0x040fe20007ffe000 */
[----:B------:R-:W-:Y:S01]  /*6530*/  FMUL R15, R33, R15 ;  /* 0x0000000f210f7220 */ /* 0x000fe20000400000 */
[----:B------:R-:W-:Y:S01]  /*6540*/  FFMA R8, R35, R48, R8 ;  /* 0x0000003023087223 */ /* 0x000fe20000000008 */
[----:B------:R-:W-:Y:S01]  /*6550*/  FMUL R12, R33, R16 ;  /* 0x00000010210c7220 */ /* 0x000fe20000400000 */
[----:B------:R-:W-:Y:S01]  /*6560*/  FFMA R9, R35, R49, R9 ;  /* 0x0000003123097223 */ /* 0x000fe20000000009 */
[----:B------:R1:W-:Y:S01]  /*6570*/  STSM.16.M88.4 [R2], R4 ;  /* 0x0000000402007844 */ /* 0x0003e20000000200 */
[----:B------:R-:W-:Y:S01]  /*6580*/  FMUL R13, R33, R17 ;  /* 0x00000011210d7220 */ /* 0x000fe20000400000 */
[----:B------:R-:W-:Y:S01]  /*6590*/  FFMA R10, R35, R50, R10 ;  /* 0x00000032230a7223 */ /* 0x000fe2000000000a */
[----:B------:R-:W-:Y:S01]  /*65a0*/  FMUL R14, R33, R18 ;  /* 0x00000012210e7220 */ /* 0x000fe20000400000 */
[----:B------:R-:W-:Y:S01]  /*65b0*/  FFMA R11, R35, R51, R15 ;  /* 0x00000033230b7223 */ /* 0x000fe2000000000f */
[----:B------:R-:W-:Y:S01]  /*65c0*/  IADD3 R81, PT, PT, R81, 0x400, R0 ;  /* 0x0000040051517810 */ /* 0x000fe20007ffe000 */
[----:B------:R-:W-:Y:S01]  /*65d0*/  FMUL R19, R33, R19 ;  /* 0x0000001321137220 */ /* 0x000fe20000400000 */
[C---:B------:R-:W-:Y:S01]  /*65e0*/  FFMA R12, R35.reuse, R52, R12 ;  /* 0x00000034230c7223 */ /* 0x040fe2000000000c */
[C---:B------:R-:W-:Y:S01]  /*65f0*/  FFMA R13, R35.reuse, R53, R13 ;  /* 0x00000035230d7223 */ /* 0x040fe2000000000d */
[C---:B------:R-:W-:Y:S01]  /*6600*/  FFMA R14, R35.reuse, R54, R14 ;  /* 0x00000036230e7223 */ /* 0x040fe2000000000e */
[----:B------:R1:W-:Y:S01]  /*6610*/  STSM.16.M88.4 [R81], R8 ;  /* 0x0000000851007844 */ /* 0x0003e20000000200 */
[----:B------:R-:W-:Y:S01]  /*6620*/  FFMA R15, R35, R55, R19 ;  /* 0x00000037230f7223 */ /* 0x000fe20000000013 */
[----:B------:R-:W-:Y:S05]  /*6630*/  IADD3 R80, PT, PT, R80, R81, RZ ;  /* 0x0000005150507210 */ /* 0x000fea0007ffe0ff */
        /* <DEDUP_REMOVED lines=11> */
[----:B------:R-:W-:Y:S02]  /*66f0*/  UIADD3 UR5, UPT, UPT, UR41, 0x20, URZ ;  /* 0x0000002029057890 */ /* 0x000fe4000fffe0ff */
[----:B------:R-:W-:Y:S02]  /*6700*/  UIADD3 UR4, UPT, UPT, UR10, 0x400, URZ ;  /* 0x000004000a047890 */ /* 0x000fe4000fffe0ff */
[----:B------:R-:W-:Y:S01]  /*6710*/  UIADD3.X UR9, UPT, UPT, URZ, UR55, URZ, UP0, !UPT ;  /* 0x00000037ff097290 */ /* 0x000fe200087fe4ff */
[----:B------:R-:W-:Y:S01]  /*6720*/  UMOV UR6, UR42 ;  /* 0x0000002a00067c82 */ /* 0x000fe20008000000 */
[----:B------:R-:W-:Y:S07]  /*6730*/  UMOV UR7, UR36 ;  /* 0x0000002400077c82 */ /* 0x000fee0008000000 */
[----:B------:R2:W-:Y:S02]  /*6740*/  UTMASTG.3D [UR4], [UR8] ;  /* 0x00000004080073b5 */ /* 0x0005e40008010000 */
[----:B--2---:R0:W-:Y:S02]  /*6750*/  UTMACMDFLUSH ;  /* 0x00000000000079b7 */ /* 0x0041e40000000000 */
.L_x_105:
[----:B------:R-:W-:Y:S05]  /*6760*/  BSYNC.RECONVERGENT B0 ;  /* 0x0000000000007941 */ /* 0x000fea0003800200 */
.L_x_104:
[----:B------:R-:W-:Y:S01]  /*6770*/  UIADD3 UR43, UPT, UPT, UR43, 0x1, URZ ;  /* 0x000000012b2b7890 */ /* 0x000fe2000fffe0ff */
[----:B------:R-:W-:Y:S03]  /*6780*/  BSSY.RECONVERGENT B0, `(.L_x_106) ;  /* 0x0000008000007945 */ /* 0x000fe60003800200 */
[----:B------:R-:W-:Y:S04]  /*6790*/  UISETP.NE.AND UP0, UPT, UR43, 0x3, UPT ;  /* 0x000000032b00788c */ /* 0x000fe8000bf05270 */
[----:B------:R-:W-:Y:S02]  /*67a0*/  UISETP.EQ.XOR UP1, UPT, UR40, 0x3, !UP0 ;  /* 0x000000032800788c */ /* 0x000fe4000c722a70 */
[----:B------:R-:W-:Y:S02]  /*67b0*/  USEL UR56, UR43, URZ, UP0 ;  /* 0x000000ff2b387287 */ /* 0x000fe40008000000 */
[----:B------:R-:W-:Y:S04]  /*67c0*/  USEL UR4, URZ, 0x1, !UP1 ;  /* 0x00000001ff047887 */ /* 0x000fe8000c800000 */
[----:B------:R-:W-:Y:S01]  /*67d0*/  ULOP3.LUT UR51, UR51, UR4, URZ, 0x3c, !UPT ;  /* 0x0000000433337292 */ /* 0x000fe2000f8e3cff */
[----:B------:R-:W-:Y:S11]  /*67e0*/  @P0 BRA `(.L_x_107) ;  /* 0x0000000000040947 */ /* 0x000ff60003800000 */
[----:B------:R-:W-:Y:S04]  /*67f0*/  DEPBAR.LE SB0, 0x1 ;  /* 0x000080400000791a */ /* 0x000fe80000000000 */
.L_x_107:
[----:B------:R-:W-:Y:S05]  /*6800*/  BSYNC.RECONVERGENT B0 ;  /* 0x0000000000007941 */ /* 0x000fea0003800200 */
.L_x_106:
[----:B------:R-:W-:Y:S01]  /*6810*/  BAR.SYNC.DEFER_BLOCKING 0x1, 0x80 ;  /* 0x0042000000007b1d */ /* 0x000fe20000010000 */
[----:B------:R-:W-:Y:S01]  /*6820*/  UISETP.NE.AND UP0, UPT, UR50, -0x2, UPT ;  /* 0xfffffffe3200788c */ /* 0x000fe2000bf05270 */
[----:B------:R-:W-:Y:S08]  /*6830*/  IADD3 R31, PT, PT, R31, 0x1, RZ ;  /* 0x000000011f1f7810 */ /* 0x000ff00007ffe0ff */
[----:B------:R-:W-:Y:S05]  /*6840*/  BRA.U !UP0, `(.L_x_108) ;  /* 0x0000000108287547 */ /* 0x000fea000b800000 */
[----:B------:R-:W-:Y:S01]  /*6850*/  ISETP.NE.AND P0, PT, R79, RZ, PT ;  /* 0x000000ff4f00720c */ /* 0x000fe20003f05270 */
[----:B-1----:R-:W-:Y:S01]  /*6860*/  IMAD.U32 R2, RZ, RZ, UR49 ;  /* 0x00000031ff027e24 */ /* 0x002fe2000f8e00ff */
[----:B------:R-:W-:Y:S01]  /*6870*/  UIADD3 UR49, UPT, UPT, UR49, 0x1, URZ ;  /* 0x0000000131317890 */ /* 0x000fe2000fffe0ff */
[----:B------:R-:W-:Y:S03]  /*6880*/  IMAD.U32 R0, RZ, RZ, UR37 ;  /* 0x00000025ff007e24 */ /* 0x000fe6000f8e00ff */
[----:B------:R-:W-:Y:S04]  /*6890*/  UISETP.NE.AND UP0, UPT, UR49, 0x3, UPT ;  /* 0x000000033100788c */ /* 0x000fe8000bf05270 */
[----:B------:R-:W-:Y:S03]  /*68a0*/  USEL UR49, UR49, URZ, UP0 ;  /* 0x000000ff31317287 */ /* 0x000fe60008000000 */
[----:B------:R-:W-:Y:S05]  /*68b0*/  @P0 LEA R2, R2, UR48, 0x3 ;  /* 0x0000003002020c11 */ /* 0x000fea000f8e18ff */
[----:B------:R-:W-:Y:S05]  /*68c0*/  @P0 VIADD R2, R2, 0x48 ;  /* 0x0000004802020836 */ /* 0x000fea0000000000 */
[----:B------:R-:W-:Y:S04]  /*68d0*/  @P0 PRMT R0, R0, 0x654, R2 ;  /* 0x0000065400000816 */ /* 0x000fe80000000002 */
[----:B------:R2:W-:Y:S03]  /*68e0*/  @P0 SYNCS.ARRIVE.TRANS64.RED.A1T0 RZ, [R0+URZ], RZ ;  /* 0x000000ff00ff09a7 */ /* 0x0005e600081004ff */
.L_x_108:
[----:B------:R-:W-:Y:S01]  /*68f0*/  ISETP.NE.AND P2, PT, R76, RZ, PT ;  /* 0x000000ff4c00720c */ /* 0x000fe20003f45270 */
[----:B------:R-:W-:Y:S01]  /*6900*/  UIADD3 UR50, UPT, UPT, UR50, 0x2, URZ ;  /* 0x0000000232327890 */ /* 0x000fe2000fffe0ff */
[----:B------:R-:W-:Y:S01]  /*6910*/  ISETP.NE.AND P0, PT, R78, 0x2, PT ;  /* 0x000000024e00780c */ /* 0x000fe20003f05270 */
[----:B-1----:R-:W-:Y:S01]  /*6920*/  IMAD.IADD R14, R29, 0x1, R62 ;  /* 0x000000011d0e7824 */ /* 0x002fe200078e023e */
[----:B------:R-:W-:Y:S01]  /*6930*/  ISETP.NE.AND P1, PT, R31, 0x4, PT ;  /* 0x000000041f00780c */ /* 0x000fe20003f25270 */
[----:B------:R-:W-:Y:S01]  /*6940*/  IMAD.IADD R15, R30, 0x1, R63 ;  /* 0x000000011e0f7824 */ /* 0x000fe200078e023f */
[----:B------:R-:W-:Y:S02]  /*6950*/  SEL R2, RZ, 0x1, P0 ;  /* 0x00000001ff027807 */ /* 0x000fe40000000000 */
[----:B--2---:R-:W-:Y:S02]  /*6960*/  SEL R0, RZ, 0x1, P1 ;  /* 0x00000001ff007807 */ /* 0x004fe40000800000 */
[----:B------:R-:W-:Y:S02]  /*6970*/  LOP3.LUT R71, R71, R2, RZ, 0x3c, !PT ;  /* 0x0000000247477212 */ /* 0x000fe400078e3cff */
[----:B------:R-:W-:Y:S02]  /*6980*/  LOP3.LUT R72, R72, R0, RZ, 0x3c, !PT ;  /* 0x0000000048487212 */ /* 0x000fe400078e3cff */
[----:B------:R-:W-:Y:S02]  /*6990*/  @P2 R2UR UR36, R70 ;  /* 0x00000000462422ca */ /* 0x000fe400000e0000 */
[----:B------:R-:W-:Y:S02]  /*69a0*/  SEL R78, R78, RZ, P0 ;  /* 0x000000ff4e4e7207 */ /* 0x000fe40000000000 */
[----:B------:R-:W-:Y:S01]  /*69b0*/  SEL R31, R31, RZ, P1 ;  /* 0x000000ff1f1f7207 */ /* 0x000fe20000800000 */
[----:B------:R-:W-:Y:S10]  /*69c0*/  @P2 BRA `(.L_x_109) ;  /* 0xffffffe000342947 */ /* 0x000ff4000383ffff */
[----:B------:R-:W-:-:S09]  /*69d0*/  UISETP.NE.AND UP0, UPT, UR53, URZ, UPT ;  /* 0x000000ff3500728c */ /* 0x000fd2000bf05270 */
[----:B------:R-:W-:Y:S05]  /*69e0*/  BRA.U !UP0, `(.L_x_110) ;  /* 0x0000000108487547 */ /* 0x000fea000b800000 */
[----:B------:R-:W1:Y:S02]  /*69f0*/  LDCU.64 UR4, c[0x0][0x890] ;  /* 0x00011200ff0477ac */ /* 0x000e640008000a00 */
[----:B-1----:R-:W-:-:S04]  /*6a00*/  UISETP.NE.U32.AND UP0, UPT, UR4, URZ, UPT ;  /* 0x000000ff0400728c */ /* 0x002fc8000bf05070 */
[----:B------:R-:W-:-:S09]  /*6a10*/  UISETP.NE.AND.EX UP0, UPT, UR5, URZ, UPT, UP0 ;  /* 0x000000ff0500728c */ /* 0x000fd2000bf05300 */
[----:B------:R-:W-:Y:S05]  /*6a20*/  BRA.U UP0, `(.L_x_111) ;  /* 0x00000001000c7547 */ /* 0x000fea000b800000 */
[----:B------:R-:W-:-:S13]  /*6a30*/  FSETP.NEU.AND P0, PT, R35, RZ, PT ;  /* 0x000000ff2300720b */ /* 0x000fda0003f0d000 */
[----:B------:R-:W-:Y:S05]  /*6a40*/  @!P0 EXIT ;  /* 0x000000000000894d */ /* 0x000fea0003800000 */
[----:B------:R-:W-:Y:S05]  /*6a50*/  BRA `(.L_x_110) ;  /* 0x00000000002c7947 */ /* 0x000fea0003800000 */
.L_x_111:
[----:B------:R-:W-:Y:S01]  /*6a60*/  ISETP.NE.AND P0, PT, R77, RZ, PT ;  /* 0x000000ff4d00720c */ /* 0x000fe20003f05270 */
[----:B------:R-:W-:-:S12]  /*6a70*/  BSSY.RECONVERGENT B0, `(.L_x_110) ;  /* 0x0000009000007945 */ /* 0x000fd80003800200 */
[----:B------:R-:W-:Y:S05]  /*6a80*/  @P0 BRA `(.L_x_112) ;  /* 0x0000000000140947 */ /* 0x000fea0003800000 */
[----:B------:R-:W1:Y:S02]  /*6a90*/  LDCU.64 UR4, c[0x0][0x888] ;  /* 0x00011100ff0477ac */ /* 0x000e640008000a00 */
[----:B-1----:R-:W-:-:S04]  /*6aa0*/  ISETP.NE.U32.AND P0, PT, RZ, UR4, PT ;  /* 0x00000004ff007c0c */ /* 0x002fc8000bf05070 */
[----:B------:R-:W-:-:S13]  /*6ab0*/  ISETP.NE.AND.EX P0, PT, RZ, UR5, PT, P0 ;  /* 0x00000005ff007c0c */ /* 0x000fda000bf05300 */
[----:B------:R-:W-:Y:S05]  /*6ac0*/  @!P0 EXIT ;  /* 0x000000000000894d */ /* 0x000fea0003800000 */
[----:B------:R-:W-:Y:S05]  /*6ad0*/  BRA `(.L_x_113) ;  /* 0x0000000000087947 */ /* 0x000fea0003800000 */
.L_x_112:
[----:B------:R-:W-:-:S13]  /*6ae0*/  FSETP.NEU.AND P0, PT, R35, RZ, PT ;  /* 0x000000ff2300720b */ /* 0x000fda0003f0d000 */
[----:B------:R-:W-:Y:S05]  /*6af0*/  @!P0 EXIT ;  /* 0x000000000000894d */ /* 0x000fea0003800000 */
.L_x_113:
[----:B------:R-:W-:Y:S05]  /*6b00*/  BSYNC.RECONVERGENT B0 ;  /* 0x0000000000007941 */ /* 0x000fea0003800200 */
.L_x_110:
[----:B------:R-:W-:Y:S01]  /*6b10*/  ULEA UR4, UR49, UR48, 0x3 ;  /* 0x0000003031047291 */ /* 0x000fe2000f8e18ff */
[----:B------:R-:W-:-:S04]  /*6b20*/  DEPBAR.LE SB0, 0x0 ;  /* 0x000080000000791a */ /* 0x000fc80000000000 */
[----:B------:R-:W-:-:S04]  /*6b30*/  UIADD3 UR4, UPT, UPT, UR4, 0x48, URZ ;  /* 0x0000004804047890 */ /* 0x000fc8000fffe0ff */
[----:B------:R-:W-:-:S09]  /*6b40*/  UPRMT UR4, UR37, 0x654, UR4 ;  /* 0x0000065425047896 */ /* 0x000fd20008000004 */
[----:B------:R-:W-:Y:S01]  /*6b50*/  SYNCS.ARRIVE.TRANS64.RED.A1T0 RZ, [UR4], RZ ;  /* 0x000000ffffff79a7 */ /* 0x000fe20008100404 */
[----:B------:R-:W-:Y:S05]  /*6b60*/  EXIT ;  /* 0x000000000000794d */ /* 0x000fea0003800000 */
.L_x_19:
[----:B--2---:R2:W1:Y:S02]  /*6b70*/  SYNCS.PHASECHK.TRANS64.TRYWAIT P0, [R2+URZ+0xe0], R3 ;  /* 0x0000e003020075a7 */ /* 0x00446400080011ff */
[----:B-1----:R-:W-:Y:S05]  /*6b80*/  @!P0 NANOSLEEP.SYNCS 0x989680 ;  /* 0x009896800000895d */ /* 0x002fea0003900000 */
[----:B------:R-:W1:Y:S02]  /*6b90*/  @!P0 SYNCS.PHASECHK.TRANS64 P0, [R2+URZ+0xe0], R3 ;  /* 0x0000e003020085a7 */ /* 0x000e6400080010ff */
[----:B-1----:R-:W-:Y:S05]  /*6ba0*/  @!P0 BRA `(.L_x_19) ;  /* 0xfffffffc00f08947 */ /* 0x002fea000383ffff */
[----:B------:R-:W-:Y:S05]  /*6bb0*/  BRA `(.L_x_114) ;  /* 0xffffffa800787947 */ /* 0x000fea000383ffff */
.L_x_22:
[----:B-1----:R-:W-:-:S07]  /*6bc0*/  MOV R2, UR33 ;  /* 0x0000002100027c02 */ /* 0x002fce0008000f00 */
.L_x_115:
[----:B-1----:R1:W2:Y:S02]  /*6bd0*/  SYNCS.PHASECHK.TRANS64.TRYWAIT P0, [R2+URZ+0x18], R4 ;  /* 0x00001804020075a7 */ /* 0x0022a400080011ff */
[----:B--2---:R-:W-:Y:S05]  /*6be0*/  @!P0 NANOSLEEP.SYNCS 0x989680 ;  /* 0x009896800000895d */ /* 0x004fea0003900000 */
[----:B------:R-:W2:Y:S02]  /*6bf0*/  @!P0 SYNCS.PHASECHK.TRANS64 P0, [R2+URZ+0x18], R4 ;  /* 0x00001804020085a7 */ /* 0x000ea400080010ff */
[----:B--2---:R-:W-:Y:S05]  /*6c00*/  @!P0 BRA `(.L_x_115) ;  /* 0xfffffffc00f08947 */ /* 0x004fea000383ffff */
[----:B------:R-:W-:Y:S05]  /*6c10*/  BRA `(.L_x_21) ;  /* 0xffffffa800c87947 */ /* 0x000fea000383ffff */
.L_x_28:
[----:B-1----:R-:W-:-:S07]  /*6c20*/  MOV R2, UR17 ;  /* 0x0000001100027c02 */ /* 0x002fce0008000f00 */
.L_x_116:
[----:B-1----:R1:W2:Y:S02]  /*6c30*/  SYNCS.PHASECHK.TRANS64.TRYWAIT P0, [R2+URZ+0x18], R4 ;  /* 0x00001804020075a7 */ /* 0x0022a400080011ff */
[----:B--2---:R-:W-:Y:S05]  /*6c40*/  @!P0 NANOSLEEP.SYNCS 0x989680 ;  /* 0x009896800000895d */ /* 0x004fea0003900000 */
[----:B------:R-:W2:Y:S02]  /*6c50*/  @!P0 SYNCS.PHASECHK.TRANS64 P0, [R2+URZ+0x18], R4 ;  /* 0x00001804020085a7 */ /* 0x000ea400080010ff */
[----:B--2---:R-:W-:Y:S05]  /*6c60*/  @!P0 BRA `(.L_x_116) ;  /* 0xfffffffc00f08947 */ /* 0x004fea000383ffff */
[----:B------:R-:W-:Y:S05]  /*6c70*/  BRA `(.L_x_27) ;  /* 0xffffffac006c7947 */ /* 0x000fea000383ffff */
.L_x_32:
[----:B-1----:R1:W2:Y:S02]  /*6c80*/  SYNCS.PHASECHK.TRANS64.TRYWAIT P0, [R2+URZ+0x70], R3 ;  /* 0x00007003020075a7 */ /* 0x0022a400080011ff */
[----:B--2---:R-:W-:Y:S05]  /*6c90*/  @!P0 NANOSLEEP.SYNCS 0x989680 ;  /* 0x009896800000895d */ /* 0x004fea0003900000 */
[----:B------:R-:W2:Y:S02]  /*6ca0*/  @!P0 SYNCS.PHASECHK.TRANS64 P0, [R2+URZ+0x70], R3 ;  /* 0x00007003020085a7 */ /* 0x000ea400080010ff */
[----:B--2---:R-:W-:Y:S05]  /*6cb0*/  @!P0 BRA `(.L_x_32) ;  /* 0xfffffffc00f08947 */ /* 0x004fea000383ffff */
[----:B------:R-:W-:Y:S05]  /*6cc0*/  BRA `(.L_x_117) ;  /* 0xffffffac00f87947 */ /* 0x000fea000383ffff */
.L_x_36:
[----:B----4-:R-:W-:-:S07]  /*6cd0*/  MOV R0, UR5 ;  /* 0x0000000500007c02 */ /* 0x010fce0008000f00 */
.L_x_118:
[----:B-1----:R1:W2:Y:S02]  /*6ce0*/  SYNCS.PHASECHK.TRANS64.TRYWAIT P0, [R0+URZ], R2 ;  /* 0x00000002000075a7 */ /* 0x0022a400080011ff */
[----:B--2---:R-:W-:Y:S05]  /*6cf0*/  @!P0 NANOSLEEP.SYNCS 0x989680 ;  /* 0x009896800000895d */ /* 0x004fea0003900000 */
[----:B------:R-:W2:Y:S02]  /*6d00*/  @!P0 SYNCS.PHASECHK.TRANS64 P0, [R0+URZ], R2 ;  /* 0x00000002000085a7 */ /* 0x000ea400080010ff */
[----:B--2---:R-:W-:Y:S05]  /*6d10*/  @!P0 BRA `(.L_x_118) ;  /* 0xfffffffc00f08947 */ /* 0x004fea000383ffff */
[----:B------:R-:W-:Y:S05]  /*6d20*/  BRA `(.L_x_119) ;  /* 0xffffffb400687947 */ /* 0x000fea000383ffff */
.L_x_37:
[----:B----4-:R-:W-:-:S07]  /*6d30*/  MOV R0, UR5 ;  /* 0x0000000500007c02 */ /* 0x010fce0008000f00 */
.L_x_120:
[----:B-1----:R1:W2:Y:S02]  /*6d40*/  SYNCS.PHASECHK.TRANS64.TRYWAIT P0, [R0+URZ], R2 ;  /* 0x00000002000075a7 */ /* 0x0022a400080011ff */
[----:B--2---:R-:W-:Y:S05]  /*6d50*/  @!P0 NANOSLEEP.SYNCS 0x989680 ;  /* 0x009896800000895d */ /* 0x004fea0003900000 */
[----:B------:R-:W2:Y:S02]  /*6d60*/  @!P0 SYNCS.PHASECHK.TRANS64 P0, [R0+URZ], R2 ;  /* 0x00000002000085a7 */ /* 0x000ea400080010ff */
[----:B--2---:R-:W-:Y:S05]  /*6d70*/  @!P0 BRA `(.L_x_120) ;  /* 0xfffffffc00f08947 */ /* 0x004fea000383ffff */
[----:B------:R-:W-:Y:S05]  /*6d80*/  BRA `(.L_x_121) ;  /* 0xffffffb400747947 */ /* 0x000fea000383ffff */
.L_x_40:
[----:B-1----:R1:W2:Y:S02]  /*6d90*/  SYNCS.PHASECHK.TRANS64.TRYWAIT P0, [R0+URZ+0xd0], R4 ;  /* 0x0000d004000075a7 */ /* 0x0022a400080011ff */
[----:B--2---:R-:W-:Y:S05]  /*6da0*/  @!P0 NANOSLEEP.SYNCS 0x989680 ;  /* 0x009896800000895d */ /* 0x004fea0003900000 */
[----:B------:R-:W2:Y:S02]  /*6db0*/  @!P0 SYNCS.PHASECHK.TRANS64 P0, [R0+URZ+0xd0], R4 ;  /* 0x0000d004000085a7 */ /* 0x000ea400080010ff */
[----:B--2---:R-:W-:Y:S05]  /*6dc0*/  @!P0 BRA `(.L_x_40) ;  /* 0xfffffffc00f08947 */ /* 0x004fea000383ffff */
[----:B------:R-:W-:Y:S05]  /*6dd0*/  BRA `(.L_x_122) ;  /* 0xffffffb400d07947 */ /* 0x000fea000383ffff */
.L_x_41:
[----:B------:R-:W-:-:S07]  /*6de0*/  MOV R0, UR5 ;  /* 0x0000000500007c02 */ /* 0x000fce0008000f00 */
.L_x_123:
[----:B-1----:R1:W2:Y:S02]  /*6df0*/  SYNCS.PHASECHK.TRANS64.TRYWAIT P0, [R0+URZ+0x80], R5 ;  /* 0x00008005000075a7 */ /* 0x0022a400080011ff */
[----:B--2---:R-:W-:Y:S05]  /*6e00*/  @!P0 NANOSLEEP.SYNCS 0x989680 ;  /* 0x009896800000895d */ /* 0x004fea0003900000 */
[----:B------:R-:W2:Y:S02]  /*6e10*/  @!P0 SYNCS.PHASECHK.TRANS64 P0, [R0+URZ+0x80], R5 ;  /* 0x00008005000085a7 */ /* 0x000ea400080010ff */
[----:B--2---:R-:W-:Y:S05]  /*6e20*/  @!P0 BRA `(.L_x_123) ;  /* 0xfffffffc00f08947 */ /* 0x004fea000383ffff */
[----:B------:R-:W-:Y:S05]  /*6e30*/  BRA `(.L_x_124) ;  /* 0xffffffb400e07947 */ /* 0x000fea000383ffff */
.L_x_42:
[----:B-1----:R1:W2:Y:S02]  /*6e40*/  SYNCS.PHASECHK.TRANS64.TRYWAIT P1, [R0+URZ+0x70], R4 ;  /* 0x00007004000075a7 */ /* 0x0022a400080211ff */
[----:B--2---:R-:W-:Y:S05]  /*6e50*/  @!P1 NANOSLEEP.SYNCS 0x989680 ;  /* 0x009896800000995d */ /* 0x004fea0003900000 */
[----:B------:R-:W2:Y:S02]  /*6e60*/  @!P1 SYNCS.PHASECHK.TRANS64 P1, [R0+URZ+0x70], R4 ;  /* 0x00007004000095a7 */ /* 0x000ea400080210ff */
[----:B--2---:R-:W-:Y:S05]  /*6e70*/  @!P1 BRA `(.L_x_42) ;  /* 0xfffffffc00f09947 */ /* 0x004fea000383ffff */
[----:B------:R-:W-:Y:S05]  /*6e80*/  BRA `(.L_x_125) ;  /* 0xffffffb800107947 */ /* 0x000fea000383ffff */
.L_x_45:
[----:B------:R-:W-:-:S07]  /*6e90*/  MOV R0, UR5 ;  /* 0x0000000500007c02 */ /* 0x000fce0008000f00 */
.L_x_126:
[----:B-1----:R1:W2:Y:S02]  /*6ea0*/  SYNCS.PHASECHK.TRANS64.TRYWAIT P0, [R0+URZ+0x80], R2 ;  /* 0x00008002000075a7 */ /* 0x0022a400080011ff */
[----:B--2---:R-:W-:Y:S05]  /*6eb0*/  @!P0 NANOSLEEP.SYNCS 0x989680 ;  /* 0x009896800000895d */ /* 0x004fea0003900000 */
[----:B------:R-:W2:Y:S02]  /*6ec0*/  @!P0 SYNCS.PHASECHK.TRANS64 P0, [R0+URZ+0x80], R2 ;  /* 0x00008002000085a7 */ /* 0x000ea400080010ff */
[----:B--2---:R-:W-:Y:S05]  /*6ed0*/  @!P0 BRA `(.L_x_126) ;  /* 0xfffffffc00f08947 */ /* 0x004fea000383ffff */
[----:B------:R-:W-:Y:S05]  /*6ee0*/  BRA `(.L_x_44) ;  /* 0xffffffb800647947 */ /* 0x000fea000383ffff */
.L_x_52:
[----:B-1----:R1:W2:Y:S02]  /*6ef0*/  SYNCS.PHASECHK.TRANS64.TRYWAIT P1, [R0+URZ+0x70], R2 ;  /* 0x00007002000075a7 */ /* 0x0022a400080211ff */
[----:B--2---:R-:W-:Y:S05]  /*6f00*/  @!P1 NANOSLEEP.SYNCS 0x989680 ;  /* 0x009896800000995d */ /* 0x004fea0003900000 */
[----:B------:R-:W2:Y:S02]  /*6f10*/  @!P1 SYNCS.PHASECHK.TRANS64 P1, [R0+URZ+0x70], R2 ;  /* 0x00007002000095a7 */ /* 0x000ea400080210ff */
[----:B--2---:R-:W-:Y:S05]  /*6f20*/  @!P1 BRA `(.L_x_52) ;  /* 0xfffffffc00f09947 */ /* 0x004fea000383ffff */
[----:B------:R-:W-:Y:S05]  /*6f30*/  BRA `(.L_x_127) ;  /* 0xffffffbc00d47947 */ /* 0x000fea000383ffff */
.L_x_53:
[----:B------:R-:W-:-:S07]  /*6f40*/  MOV R2, UR7 ;  /* 0x0000000700027c02 */ /* 0x000fce0008000f00 */
.L_x_128:
[----:B-1----:R1:W2:Y:S02]  /*6f50*/  SYNCS.PHASECHK.TRANS64.TRYWAIT P0, [R2+URZ+0xb0], R0 ;  /* 0x0000b000020075a7 */ /* 0x0022a400080011ff */
[----:B--2---:R-:W-:Y:S05]  /*6f60*/  @!P0 NANOSLEEP.SYNCS 0x989680 ;  /* 0x009896800000895d */ /* 0x004fea0003900000 */
[----:B------:R-:W2:Y:S02]  /*6f70*/  @!P0 SYNCS.PHASECHK.TRANS64 P0, [R2+URZ+0xb0], R0 ;  /* 0x0000b000020085a7 */ /* 0x000ea400080010ff */
[----:B--2---:R-:W-:Y:S05]  /*6f80*/  @!P0 BRA `(.L_x_128) ;  /* 0xfffffffc00f08947 */ /* 0x004fea000383ffff */
[----:B------:R-:W-:Y:S05]  /*6f90*/  BRA `(.L_x_129) ;  /* 0xffffffc000247947 */ /* 0x000fea000383ffff */
.L_x_56:
[----:B------:R-:W-:Y:S07]  /*6fa0*/  MOV R0, UR6 ;  /* 0x0000000600007c02 */ /* 0x000fee0008000f00 */
.L_x_130:
[----:B-1----:R1:W2:Y:S02]  /*6fb0*/  SYNCS.PHASECHK.TRANS64.TRYWAIT P0, [R0+URZ], R2 ;  /* 0x00000002000075a7 */ /* 0x0022a400080011ff */
[----:B--2---:R-:W-:Y:S05]  /*6fc0*/  @!P0 NANOSLEEP.SYNCS 0x989680 ;  /* 0x009896800000895d */ /* 0x004fea0003900000 */
[----:B------:R-:W2:Y:S02]  /*6fd0*/  @!P0 SYNCS.PHASECHK.TRANS64 P0, [R0+URZ], R2 ;  /* 0x00000002000085a7 */ /* 0x000ea400080010ff */
[----:B--2---:R-:W-:Y:S05]  /*6fe0*/  @!P0 BRA `(.L_x_130) ;  /* 0xfffffffc00f08947 */ /* 0x004fea000383ffff */
[----:B------:R-:W-:Y:S05]  /*6ff0*/  BRA `(.L_x_55) ;  /* 0xffffffc000407947 */ /* 0x000fea000383ffff */
.L_x_59:
[----:B------:R-:W-:-:S07]  /*7000*/  MOV R0, UR6 ;  /* 0x0000000600007c02 */ /* 0x000fce0008000f00 */
.L_x_131:
[----:B--2---:R2:W4:Y:S02]  /*7010*/  SYNCS.PHASECHK.TRANS64.TRYWAIT P0, [R0+URZ], R2 ;  /* 0x00000002000075a7 */ /* 0x00452400080011ff */
[----:B----4-:R-:W-:Y:S05]  /*7020*/  @!P0 NANOSLEEP.SYNCS 0x989680 ;  /* 0x009896800000895d */ /* 0x010fea0003900000 */
[----:B------:R-:W4:Y:S02]  /*7030*/  @!P0 SYNCS.PHASECHK.TRANS64 P0, [R0+URZ], R2 ;  /* 0x00000002000085a7 */ /* 0x000f2400080010ff */
[----:B----4-:R-:W-:Y:S05]  /*7040*/  @!P0 BRA `(.L_x_131) ;  /* 0xfffffffc00f08947 */ /* 0x010fea000383ffff */
[----:B------:R-:W-:Y:S05]  /*7050*/  BRA `(.L_x_132) ;  /* 0xffffffc4001c7947 */ /* 0x000fea000383ffff */
.L_x_60:
[----:B------:R-:W-:-:S07]  /*7060*/  MOV R0, UR6 ;  /* 0x0000000600007c02 */ /* 0x000fce0008000f00 */
.L_x_133:
[----:B-1----:R1:W2:Y:S02]  /*7070*/  SYNCS.PHASECHK.TRANS64.TRYWAIT P0, [R0+URZ], R3 ;  /* 0x00000003000075a7 */ /* 0x0022a400080011ff */
[----:B--2---:R-:W-:Y:S05]  /*7080*/  @!P0 NANOSLEEP.SYNCS 0x989680 ;  /* 0x009896800000895d */ /* 0x004fea0003900000 */
[----:B------:R-:W2:Y:S02]  /*7090*/  @!P0 SYNCS.PHASECHK.TRANS64 P0, [R0+URZ], R3 ;  /* 0x00000003000085a7 */ /* 0x000ea400080010ff */
[----:B--2---:R-:W-:Y:S05]  /*70a0*/  @!P0 BRA `(.L_x_133) ;  /* 0xfffffffc00f08947 */ /* 0x004fea000383ffff */
[----:B------:R-:W-:Y:S05]  /*70b0*/  BRA `(.L_x_134) ;  /* 0xffffffc400287947 */ /* 0x000fea000383ffff */
.L_x_61:
[----:B------:R-:W-:-:S07]  /*70c0*/  MOV R0, UR6 ;  /* 0x0000000600007c02 */ /* 0x000fce0008000f00 */
.L_x_135:
[----:B-1----:R1:W2:Y:S02]  /*70d0*/  SYNCS.PHASECHK.TRANS64.TRYWAIT P0, [R0+URZ], R3 ;  /* 0x00000003000075a7 */ /* 0x0022a400080011ff */
[----:B--2---:R-:W-:Y:S05]  /*70e0*/  @!P0 NANOSLEEP.SYNCS 0x989680 ;  /* 0x009896800000895d */ /* 0x004fea0003900000 */
[----:B------:R-:W2:Y:S02]  /*70f0*/  @!P0 SYNCS.PHASECHK.TRANS64 P0, [R0+URZ], R3 ;  /* 0x00000003000085a7 */ /* 0x000ea400080010ff */
[----:B--2---:R-:W-:Y:S05]  /*7100*/  @!P0 BRA `(.L_x_135) ;  /* 0xfffffffc00f08947 */ /* 0x004fea000383ffff */
[----:B------:R-:W-:Y:S05]  /*7110*/  BRA `(.L_x_136) ;  /* 0xffffffc400347947 */ /* 0x000fea000383ffff */
.L_x_62:
[----:B-1----:R-:W-:-:S07]  /*7120*/  MOV R0, UR7 ;  /* 0x0000000700007c02 */ /* 0x002fce0008000f00 */
.L_x_137:
[----:B-1----:R1:W2:Y:S02]  /*7130*/  SYNCS.PHASECHK.TRANS64.TRYWAIT P0, [R0+URZ], R2 ;  /* 0x00000002000075a7 */ /* 0x0022a400080011ff */
[----:B--2---:R-:W-:Y:S05]  /*7140*/  @!P0 NANOSLEEP.SYNCS 0x989680 ;  /* 0x009896800000895d */ /* 0x004fea0003900000 */
[----:B------:R-:W2:Y:S02]  /*7150*/  @!P0 SYNCS.PHASECHK.TRANS64 P0, [R0+URZ], R2 ;  /* 0x00000002000085a7 */ /* 0x000ea400080010ff */
[----:B--2---:R-:W-:Y:S05]  /*7160*/  @!P0 BRA `(.L_x_137) ;  /* 0xfffffffc00f08947 */ /* 0x004fea000383ffff */
[----:B------:R-:W-:Y:S05]  /*7170*/  BRA `(.L_x_138) ;  /* 0xffffffc400407947 */ /* 0x000fea000383ffff */
.L_x_67:
[----:B--2---:R2:W3:Y:S02]  /*7180*/  SYNCS.PHASECHK.TRANS64.TRYWAIT P0, [R0+URZ+0x70], R2 ;  /* 0x00007002000075a7 */ /* 0x0044e400080011ff */
[----:B---3--:R-:W-:Y:S05]  /*7190*/  @!P0 NANOSLEEP.SYNCS 0x989680 ;  /* 0x009896800000895d */ /* 0x008fea0003900000 */
[----:B------:R-:W3:Y:S02]  /*71a0*/  @!P0 SYNCS.PHASECHK.TRANS64 P0, [R0+URZ+0x70], R2 ;  /* 0x00007002000085a7 */ /* 0x000ee400080010ff */
[----:B---3--:R-:W-:Y:S05]  /*71b0*/  @!P0 BRA `(.L_x_67) ;  /* 0xfffffffc00f08947 */ /* 0x008fea000383ffff */
[----:B------:R-:W-:Y:S05]  /*71c0*/  BRA `(.L_x_139) ;  /* 0xffffffc800387947 */ /* 0x000fea000383ffff */
.L_x_70:
[----:B------:R-:W-:Y:S07]  /*71d0*/  MOV R0, UR7 ;  /* 0x0000000700007c02 */ /* 0x000fee0008000f00 */
.L_x_140:
[----:B--2---:R2:W3:Y:S02]  /*71e0*/  SYNCS.PHASECHK.TRANS64.TRYWAIT P0, [R0+URZ+0x68], R2 ;  /* 0x00006802000075a7 */ /* 0x0044e400080011ff */
[----:B---3--:R-:W-:Y:S05]  /*71f0*/  @!P0 NANOSLEEP.SYNCS 0x989680 ;  /* 0x009896800000895d */ /* 0x008fea0003900000 */
[----:B------:R-:W3:Y:S02]  /*7200*/  @!P0 SYNCS.PHASECHK.TRANS64 P0, [R0+URZ+0x68], R2 ;  /* 0x00006802000085a7 */ /* 0x000ee400080010ff */
[----:B---3--:R-:W-:Y:S05]  /*7210*/  @!P0 BRA `(.L_x_140) ;  /* 0xfffffffc00f08947 */ /* 0x008fea000383ffff */
[----:B------:R-:W-:Y:S05]  /*7220*/  BRA `(.L_x_69) ;  /* 0xffffffcc00187947 */ /* 0x000fea000383ffff */
.L_x_73:
[----:B------:R-:W-:Y:S07]  /*7230*/  MOV R0, UR15 ;  /* 0x0000000f00007c02 */ /* 0x000fee0008000f00 */
.L_x_141:
[----:B-1----:R1:W2:Y:S02]  /*7240*/  SYNCS.PHASECHK.TRANS64.TRYWAIT P0, [R0+URZ+0x48], R9 ;  /* 0x00004809000075a7 */ /* 0x0022a400080011ff */
[----:B--2---:R-:W-:Y:S05]  /*7250*/  @!P0 NANOSLEEP.SYNCS 0x989680 ;  /* 0x009896800000895d */ /* 0x004fea0003900000 */
[----:B------:R-:W2:Y:S02]  /*7260*/  @!P0 SYNCS.PHASECHK.TRANS64 P0, [R0+URZ+0x48], R9 ;  /* 0x00004809000085a7 */ /* 0x000ea400080010ff */
[----:B--2---:R-:W-:Y:S05]  /*7270*/  @!P0 BRA `(.L_x_141) ;  /* 0xfffffffc00f08947 */ /* 0x004fea000383ffff */
[----:B------:R-:W-:Y:S05]  /*7280*/  BRA `(.L_x_142) ;  /* 0xffffffcc00907947 */ /* 0x000fea000383ffff */
.L_x_74:
[----:B------:R-:W-:Y:S07]  /*7290*/  MOV R0, UR13 ;  /* 0x0000000d00007c02 */ /* 0x000fee0008000f00 */
.L_x_143:
[----:B-1----:R1:W2:Y:S02]  /*72a0*/  SYNCS.PHASECHK.TRANS64.TRYWAIT P0, [R0+URZ+0x48], R14 ;  /* 0x0000480e000075a7 */ /* 0x0022a400080011ff */
[----:B--2---:R-:W-:Y:S05]  /*72b0*/  @!P0 NANOSLEEP.SYNCS 0x989680 ;  /* 0x009896800000895d */ /* 0x004fea0003900000 */
[----:B------:R-:W2:Y:S02]  /*72c0*/  @!P0 SYNCS.PHASECHK.TRANS64 P0, [R0+URZ+0x48], R14 ;  /* 0x0000480e000085a7 */ /* 0x000ea400080010ff */
[----:B--2---:R-:W-:Y:S05]  /*72d0*/  @!P0 BRA `(.L_x_143) ;  /* 0xfffffffc00f08947 */ /* 0x004fea000383ffff */
[----:B------:R-:W-:Y:S05]  /*72e0*/  BRA `(.L_x_144) ;  /* 0xffffffd000307947 */ /* 0x000fea000383ffff */
.L_x_76:
[----:B------:R-:W-:-:S07]  /*72f0*/  MOV R0, UR4 ;  /* 0x0000000400007c02 */ /* 0x000fce0008000f00 */
.L_x_145:
[----:B-1----:R1:W3:Y:S02]  /*7300*/  SYNCS.PHASECHK.TRANS64.TRYWAIT P0, [R0+URZ], R2 ;  /* 0x00000002000075a7 */ /* 0x0022e400080011ff */
[----:B---3--:R-:W-:Y:S05]  /*7310*/  @!P0 NANOSLEEP.SYNCS 0x989680 ;  /* 0x009896800000895d */ /* 0x008fea0003900000 */
[----:B------:R-:W3:Y:S02]  /*7320*/  @!P0 SYNCS.PHASECHK.TRANS64 P0, [R0+URZ], R2 ;  /* 0x00000002000085a7 */ /* 0x000ee400080010ff */
[----:B---3--:R-:W-:Y:S05]  /*7330*/  @!P0 BRA `(.L_x_145) ;  /* 0xfffffffc00f08947 */ /* 0x008fea000383ffff */
[----:B------:R-:W-:Y:S05]  /*7340*/  BRA `(.L_x_146) ;  /* 0xffffffd000bc7947 */ /* 0x000fea000383ffff */
.L_x_77:
[----:B------:R-:W-:-:S07]  /*7350*/  MOV R0, UR4 ;  /* 0x0000000400007c02 */ /* 0x000fce0008000f00 */
.L_x_147:
[----:B-1----:R1:W3:Y:S02]  /*7360*/  SYNCS.PHASECHK.TRANS64.TRYWAIT P0, [R0+URZ], R2 ;  /* 0x00000002000075a7 */ /* 0x0022e400080011ff */
[----:B---3--:R-:W-:Y:S05]  /*7370*/  @!P0 NANOSLEEP.SYNCS 0x989680 ;  /* 0x009896800000895d */ /* 0x008fea0003900000 */
[----:B------:R-:W3:Y:S02]  /*7380*/  @!P0 SYNCS.PHASECHK.TRANS64 P0, [R0+URZ], R2 ;  /* 0x00000002000085a7 */ /* 0x000ee400080010ff */
[----:B---3--:R-:W-:Y:S05]  /*7390*/  @!P0 BRA `(.L_x_147) ;  /* 0xfffffffc00f08947 */ /* 0x008fea000383ffff */
[----:B------:R-:W-:Y:S05]  /*73a0*/  BRA `(.L_x_148) ;  /* 0xffffffd000c87947 */ /* 0x000fea000383ffff */
.L_x_79:
[----:B--2---:R2:W4:Y:S02]  /*73b0*/  SYNCS.PHASECHK.TRANS64.TRYWAIT P0, [R0+URZ+0x70], R2 ;  /* 0x00007002000075a7 */ /* 0x00452400080011ff */
[----:B----4-:R-:W-:Y:S05]  /*73c0*/  @!P0 NANOSLEEP.SYNCS 0x989680 ;  /* 0x009896800000895d */ /* 0x010fea0003900000 */
[----:B------:R-:W4:Y:S02]  /*73d0*/  @!P0 SYNCS.PHASECHK.TRANS64 P0, [R0+URZ+0x70], R2 ;  /* 0x00007002000085a7 */ /* 0x000f2400080010ff */
[----:B----4-:R-:W-:Y:S05]  /*73e0*/  @!P0 BRA `(.L_x_79) ;  /* 0xfffffffc00f08947 */ /* 0x010fea000383ffff */
[----:B------:R-:W-:Y:S05]  /*73f0*/  BRA `(.L_x_149) ;  /* 0xffffffd400bc7947 */ /* 0x000fea000383ffff */
.L_x_89:
[----:B-1----:R1:W3:Y:S02]  /*7400*/  SYNCS.PHASECHK.TRANS64.TRYWAIT P1, [R2+URZ+0x30], R0 ;  /* 0x00003000020075a7 */ /* 0x0022e400080211ff */
[----:B---3--:R-:W-:Y:S05]  /*7410*/  @!P1 NANOSLEEP.SYNCS 0x989680 ;  /* 0x009896800000995d */ /* 0x008fea0003900000 */
[----:B------:R-:W3:Y:S02]  /*7420*/  @!P1 SYNCS.PHASECHK.TRANS64 P1, [R2+URZ+0x30], R0 ;  /* 0x00003000020095a7 */ /* 0x000ee400080210ff */
[----:B---3--:R-:W-:Y:S05]  /*7430*/  @!P1 BRA `(.L_x_89) ;  /* 0xfffffffc00f09947 */ /* 0x008fea000383ffff */
[----:B------:R-:W-:Y:S05]  /*7440*/  BRA `(.L_x_88) ;  /* 0xffffffe000cc7947 */ /* 0x000fea000383ffff */
.L_x_91:
[----:B--2---:R2:W3:Y:S02]  /*7450*/  SYNCS.PHASECHK.TRANS64.TRYWAIT P0, [R82+URZ+0x90], R3 ;  /* 0x00009003520075a7 */ /* 0x0044e400080011ff */
[----:B---3--:R-:W-:Y:S05]  /*7460*/  @!P0 NANOSLEEP.SYNCS 0x989680 ;  /* 0x009896800000895d */ /* 0x008fea0003900000 */
[----:B------:R-:W3:Y:S02]  /*7470*/  @!P0 SYNCS.PHASECHK.TRANS64 P0, [R82+URZ+0x90], R3 ;  /* 0x00009003520085a7 */ /* 0x000ee400080010ff */
[----:B---3--:R-:W-:Y:S05]  /*7480*/  @!P0 BRA `(.L_x_91) ;  /* 0xfffffffc00f08947 */ /* 0x008fea000383ffff */
[----:B------:R-:W-:Y:S05]  /*7490*/  BRA `(.L_x_90) ;  /* 0xffffffe400447947 */ /* 0x000fea000383ffff */
.L_x_102:
[----:B-1----:R1:W2:Y:S02]  /*74a0*/  SYNCS.PHASECHK.TRANS64.TRYWAIT P0, [R2+URZ+0x30], R83 ;  /* 0x00003053020075a7 */ /* 0x0022a400080011ff */
[----:B--2---:R-:W-:Y:S05]  /*74b0*/  @!P0 NANOSLEEP.SYNCS 0x989680 ;  /* 0x009896800000895d */ /* 0x004fea0003900000 */
[----:B------:R-:W2:Y:S02]  /*74c0*/  @!P0 SYNCS.PHASECHK.TRANS64 P0, [R2+URZ+0x30], R83 ;  /* 0x00003053020085a7 */ /* 0x000ea400080010ff */
[----:B--2---:R-:W-:Y:S05]  /*74d0*/  @!P0 BRA `(.L_x_102) ;  /* 0xfffffffc00f08947 */ /* 0x004fea000383ffff */
[----:B------:R-:W-:Y:S05]  /*74e0*/  BRA `(.L_x_101) ;  /* 0xffffffec000c7947 */ /* 0x000fea000383ffff */
        .weak           $__internal_0_$__cuda_sm10x_tcgen05_guardrail_trap_col_being_dealloced_not_returned_by_alloc
        .type           $__internal_0_$__cuda_sm10x_tcgen05_guardrail_trap_col_being_dealloced_not_returned_by_alloc,@function
        .size           $__internal_0_$__cuda_sm10x_tcgen05_guardrail_trap_col_being_dealloced_not_returned_by_alloc,($__internal_1_$__cuda_sm10x_tcgen05_guardrail_trap_phase_invalid_during_alloc - $__internal_0_$__cuda_sm10x_tcgen05_guardrail_trap_col_being_dealloced_not_returned_by_alloc)
$__internal_0_$__cuda_sm10x_tcgen05_guardrail_trap_col_being_dealloced_not_returned_by_alloc:
[----:B------:R-:W-:Y:S05]  /*74f0*/  BPT.TRAP 0x1 ;  /* 0x000000040000795c */ /* 0x000fea0000300000 */
[----:B------:R-:W-:-:S04]  /*7500*/  HFMA2 R3, -RZ, RZ, 0, 0 ;  /* 0x00000000ff037431 */ /* 0x000fc800000001ff */
[----:B------:R-:W-:Y:S05]  /*7510*/  RET.REL.NODEC R2 `(_ZN7cutlass13device_kernelINS_4gemm6kernel13GemmUniversalIN4cute5tupleIJiiiiEEENS1_10collective13CollectiveMmaINS1_35MainloopSm100TmaUmmaWarpSpecializedILi3ELi2ELi4ENS5_IJNS4_1CILi1EEESB_SB_EEEEENS5_IJNSA_ILi64EEESE_NSA_ILi32EEEEEEfNS5_IJlSB_lEEEfSH_NS4_8TiledMMAINS4_8MMA_AtomIJNS4_17SM100_MMA_TF32_SSINS_10tfloat32_tESL_fLi64ELi64ELNS4_4UMMA5MajorE0ELSN_0ELNSM_7ScaleInE0ELSO_0EEEEEENS4_6LayoutISC_NS5_IJNSA_ILi0EEESS_SS_EEEEENS5_IJNS4_10UnderscoreESV_SV_EEEEENS4_13SM90_TMA_LOADENS4_14ComposedLayoutINS4_7SwizzleILi3ELi4ELi3EEENS4_18smem_ptr_flag_bitsILi32EEENSR_INS5_IJNSA_ILi8EEESF_EEENS5_IJSF_SB_EEEEEEEvNS4_8identityESY_S18_vS19_EENS_8epilogue10collective18CollectiveEpilogueINS1B_23Sm100TmaWarpSpecializedILi3ELi2ELi16ELb1ELb0EEEJSG_NS5_IJNSR_ISE_SB_EENSR_ISF_SB_EEEEEfSH_fSH_NS1B_6fusion15FusionCallbacksIS1F_NS1J_17LinearCombinationIffffLNS_15FloatRoundStyleE2EEESG_S1I_JEEENS4_5SM1004TMEM4LOAD26SM100_TMEM_LOAD_16dp128b8xESY_S18_NS4_17SM75_U32x4_LDSM_NENS4_14SM90_TMA_STOREES18_NS4_17SM90_U32x4_STSM_NENS4_39AutoVectorizingCopyWithAssumedAlignmentILi128EEEEEEvvEEEEvNT_6ParamsE) ;  /* 0xffffff8802b87950 */ /* 0x000fea0003c3ffff */
        .weak           $__internal_1_$__cuda_sm10x_tcgen05_guardrail_trap_phase_invalid_during_alloc
        .type           $__internal_1_$__cuda_sm10x_tcgen05_guardrail_trap_phase_invalid_during_alloc,@function
        .size           $__internal_1_$__cuda_sm10x_tcgen05_guardrail_trap_phase_invalid_during_alloc,($__internal_2_$__cuda_sm10x_tcgen05_guardrail_trap_unallocated_columns_being_dealloced - $__internal_1_$__cuda_sm10x_tcgen05_guardrail_trap_phase_invalid_during_alloc)
$__internal_1_$__cuda_sm10x_tcgen05_guardrail_trap_phase_invalid_during_alloc:
[----:B------:R-:W-:Y:S05]  /*7520*/  BPT.TRAP 0x1 ;  /* 0x000000040000795c */ /* 0x000fea0000300000 */
[----:B------:R-:W-:-:S04]  /*7530*/  MOV R3, 0x0 ;  /* 0x0000000000037802 */ /* 0x000fc80000000f00 */
[----:B------:R-:W-:Y:S05]  /*7540*/  RET.REL.NODEC R2 `(_ZN7cutlass13device_kernelINS_4gemm6kernel13GemmUniversalIN4cute5tupleIJiiiiEEENS1_10collective13CollectiveMmaINS1_35MainloopSm100TmaUmmaWarpSpecializedILi3ELi2ELi4ENS5_IJNS4_1CILi1EEESB_SB_EEEEENS5_IJNSA_ILi64EEESE_NSA_ILi32EEEEEEfNS5_IJlSB_lEEEfSH_NS4_8TiledMMAINS4_8MMA_AtomIJNS4_17SM100_MMA_TF32_SSINS_10tfloat32_tESL_fLi64ELi64ELNS4_4UMMA5MajorE0ELSN_0ELNSM_7ScaleInE0ELSO_0EEEEEENS4_6LayoutISC_NS5_IJNSA_ILi0EEESS_SS_EEEEENS5_IJNS4_10UnderscoreESV_SV_EEEEENS4_13SM90_TMA_LOADENS4_14ComposedLayoutINS4_7SwizzleILi3ELi4ELi3EEENS4_18smem_ptr_flag_bitsILi32EEENSR_INS5_IJNSA_ILi8EEESF_EEENS5_IJSF_SB_EEEEEEEvNS4_8identityESY_S18_vS19_EENS_8epilogue10collective18CollectiveEpilogueINS1B_23Sm100TmaWarpSpecializedILi3ELi2ELi16ELb1ELb0EEEJSG_NS5_IJNSR_ISE_SB_EENSR_ISF_SB_EEEEEfSH_fSH_NS1B_6fusion15FusionCallbacksIS1F_NS1J_17LinearCombinationIffffLNS_15FloatRoundStyleE2EEESG_S1I_JEEENS4_5SM1004TMEM4LOAD26SM100_TMEM_LOAD_16dp128b8xESY_S18_NS4_17SM75_U32x4_LDSM_NENS4_14SM90_TMA_STOREES18_NS4_17SM90_U32x4_STSM_NENS4_39AutoVectorizingCopyWithAssumedAlignmentILi128EEEEEEvvEEEEvNT_6ParamsE) ;  /* 0xffffff8802ac7950 */ /* 0x000fea0003c3ffff */
        .weak           $__internal_2_$__cuda_sm10x_tcgen05_guardrail_trap_unallocated_columns_being_dealloced
        .type           $__internal_2_$__cuda_sm10x_tcgen05_guardrail_trap_unallocated_columns_being_dealloced,@function
        .size           $__internal_2_$__cuda_sm10x_tcgen05_guardrail_trap_unallocated_columns_being_dealloced,(.L_x_151 - $__internal_2_$__cuda_sm10x_tcgen05_guardrail_trap_unallocated_columns_being_dealloced)
$__internal_2_$__cuda_sm10x_tcgen05_guardrail_trap_unallocated_columns_being_dealloced:
[----:B------:R-:W-:Y:S05]  /*7550*/  BPT.TRAP 0x1 ;  /* 0x000000040000795c */ /* 0x000fea0000300000 */
[----:B------:R-:W-:-:S04]  /*7560*/  HFMA2 R3, -RZ, RZ, 0, 0 ;  /* 0x00000000ff037431 */ /* 0x000fc800000001ff */
[----:B------:R-:W-:Y:S05]  /*7570*/  RET.REL.NODEC R2 `(_ZN7cutlass13device_kernelINS_4gemm6kernel13GemmUniversalIN4cute5tupleIJiiiiEEENS1_10collective13CollectiveMmaINS1_35MainloopSm100TmaUmmaWarpSpecializedILi3ELi2ELi4ENS5_IJNS4_1CILi1EEESB_SB_EEEEENS5_IJNSA_ILi64EEESE_NSA_ILi32EEEEEEfNS5_IJlSB_lEEEfSH_NS4_8TiledMMAINS4_8MMA_AtomIJNS4_17SM100_MMA_TF32_SSINS_10tfloat32_tESL_fLi64ELi64ELNS4_4UMMA5MajorE0ELSN_0ELNSM_7ScaleInE0ELSO_0EEEEEENS4_6LayoutISC_NS5_IJNSA_ILi0EEESS_SS_EEEEENS5_IJNS4_10UnderscoreESV_SV_EEEEENS4_13SM90_TMA_LOADENS4_14ComposedLayoutINS4_7SwizzleILi3ELi4ELi3EEENS4_18smem_ptr_flag_bitsILi32EEENSR_INS5_IJNSA_ILi8EEESF_EEENS5_IJSF_SB_EEEEEEEvNS4_8identityESY_S18_vS19_EENS_8epilogue10collective18CollectiveEpilogueINS1B_23Sm100TmaWarpSpecializedILi3ELi2ELi16ELb1ELb0EEEJSG_NS5_IJNSR_ISE_SB_EENSR_ISF_SB_EEEEEfSH_fSH_NS1B_6fusion15FusionCallbacksIS1F_NS1J_17LinearCombinationIffffLNS_15FloatRoundStyleE2EEESG_S1I_JEEENS4_5SM1004TMEM4LOAD26SM100_TMEM_LOAD_16dp128b8xESY_S18_NS4_17SM75_U32x4_LDSM_NENS4_14SM90_TMA_STOREES18_NS4_17SM90_U32x4_STSM_NENS4_39AutoVectorizingCopyWithAssumedAlignmentILi128EEEEEEvvEEEEvNT_6ParamsE) ;  /* 0xffffff8802a07950 */ /* 0x000fea0003c3ffff */
.L_x_150:
[----:B------:R-:W-:-:S00]  /*7580*/  BRA `(.L_x_150) ;  /* 0xfffffffc00fc7947 */ /* 0x000fc0000383ffff */
[----:B------:R-:W-:-:S00]  /*7590*/  NOP ;  /* 0x0000000000007918 */ /* 0x000fc00000000000 */
        /* <DEDUP_REMOVED lines=14> */
.L_x_151:


//--------------------- .nv.global.init           --------------------------
	.section	.nv.global.init,"aw",@progbits
.nv.global.init:
	.type		$str$27,@object
	.size		$str$27,($str$28 - $str$27)
$str$27:
        /*0000*/ 	.byte	0x28, 0x61, 0x64, 0x64, 0x72, 0x65, 0x73, 0x73, 0x20, 0x26, 0x20, 0x6d, 0x61, 0x73, 0x6b, 0x29
        /*0010*/ 	.byte	0x20, 0x3d, 0x3d, 0x20, 0x30, 0x00
	.type		$str$28,@object
	.size		$str$28,($str$26 - $str$28)
$str$28:
        /*0016*/ 	.byte	0x2f, 0x74, 0x6d, 0x70, 0x2f, 0x63, 0x75, 0x74, 0x6c, 0x61, 0x73, 0x73, 0x5f, 0x73, 0x77, 0x65
        /*0026*/ 	.byte	0x65, 0x70, 0x5f, 0x73, 0x72, 0x63, 0x2f, 0x69, 0x6e, 0x63, 0x6c, 0x75, 0x64, 0x65, 0x2f, 0x63
        /*0036*/ 	.byte	0x75, 0x74, 0x65, 0x2f, 0x70, 0x6f, 0x69, 0x6e, 0x74, 0x65, 0x72, 0x5f, 0x66, 0x6c, 0x61, 0x67
        /*0046*/ 	.byte	0x67, 0x65, 0x64, 0x2e, 0x68, 0x70, 0x70, 0x00
	.type		$str$26,@object
	.size		$str$26,($str$25 - $str$26)
$str$26:
        /*004e*/ 	.byte	0x2f, 0x74, 0x6d, 0x70, 0x2f, 0x63, 0x75, 0x74, 0x6c, 0x61, 0x73, 0x73, 0x5f, 0x73, 0x77, 0x65
        /*005e*/ 	.byte	0x65, 0x70, 0x5f, 0x73, 0x72, 0x63, 0x2f, 0x69, 0x6e, 0x63, 0x6c, 0x75, 0x64, 0x65, 0x2f, 0x63
        /*006e*/ 	.byte	0x75, 0x74, 0x65, 0x2f, 0x61, 0x74, 0x6f, 0x6d, 0x2f, 0x63, 0x6f, 0x70, 0x79, 0x5f, 0x74, 0x72
        /*007e*/ 	.byte	0x61, 0x69, 0x74, 0x73, 0x5f, 0x73, 0x6d, 0x31, 0x30, 0x30, 0x2e, 0x68, 0x70, 0x70, 0x00
	.type		$str$25,@object
	.size		$str$25,(__unnamed_1 - $str$25)
$str$25:
        /*008d*/ 	.byte	0x28, 0x28, 0x75, 0x69, 0x6e, 0x74, 0x33, 0x32, 0x5f, 0x74, 0x28, 0x74, 0x68, 0x72, 0x65, 0x61
        /*009d*/ 	.byte	0x64, 0x49, 0x64, 0x78, 0x2e, 0x78, 0x29, 0x20, 0x2f, 0x20, 0x33, 0x32, 0x29, 0x20, 0x25, 0x20
        /*00ad*/ 	.byte	0x34, 0x29, 0x20, 0x3d, 0x3d, 0x20, 0x28, 0x28, 0x28, 0x74, 0x6d, 0x65, 0x6d, 0x5f, 0x61, 0x64
        /*00bd*/ 	.byte	0x64, 0x72, 0x20, 0x3e, 0x3e, 0x20, 0x31, 0x36, 0x29, 0x20, 0x2f, 0x20, 0x33, 0x32, 0x29, 0x20
        /*00cd*/ 	.byte	0x25, 0x20, 0x34, 0x29, 0x00
	.type		__unnamed_1,@object
	.size		__unnamed_1,(__unnamed_2 - __unnamed_1)
__unnamed_1:
        /*00d2*/ 	.byte	0x61, 0x75, 0x74, 0x6f, 0x20, 0x63, 0x75, 0x74, 0x65, 0x3a, 0x3a, 0x61, 0x73, 0x5f, 0x70, 0x6f
        /* <DEDUP_REMOVED lines=23> */
        /*0252*/ 	.byte	0x3c, 0x32, 0x30, 0x34, 0x38, 0x3e, 0x3e, 0x3e, 0x3e, 0x5d, 0x00
	.type		__unnamed_2,@object
	.size		__unnamed_2,(.L_2 - __unnamed_2)
__unnamed_2:
        /* <DEDUP_REMOVED lines=45> */
        /*052d*/ 	.byte	0x3e, 0x3e, 0x3e, 0x5d, 0x00
.L_2:


//--------------------- .nv.shared._ZN7cutlass13device_kernelINS_4gemm6kernel13GemmUniversalIN4cute5tupleIJiiiiEEENS1_10collective13CollectiveMmaINS1_35MainloopSm100TmaUmmaWarpSpecializedILi3ELi2ELi4ENS5_IJNS4_1CILi1EEESB_SB_EEEEENS5_IJNSA_ILi64EEESE_NSA_ILi32EEEEEEfNS5_IJlSB_lEEEfSH_NS4_8TiledMMAINS4_8MMA_AtomIJNS4_17SM100_MMA_TF32_SSINS_10tfloat32_tESL_fLi64ELi64ELNS4_4UMMA5MajorE0ELSN_0ELNSM_7ScaleInE0ELSO_0EEEEEENS4_6LayoutISC_NS5_IJNSA_ILi0EEESS_SS_EEEEENS5_IJNS4_10UnderscoreESV_SV_EEEEENS4_13SM90_TMA_LOADENS4_14ComposedLayoutINS4_7SwizzleILi3ELi4ELi3EEENS4_18smem_ptr_flag_bitsILi32EEENSR_INS5_IJNSA_ILi8EEESF_EEENS5_IJSF_SB_EEEEEEEvNS4_8identityESY_S18_vS19_EENS_8epilogue10collective18CollectiveEpilogueINS1B_23Sm100TmaWarpSpecializedILi3ELi2ELi16ELb1ELb0EEEJSG_NS5_IJNSR_ISE_SB_EENSR_ISF_SB_EEEEEfSH_fSH_NS1B_6fusion15FusionCallbacksIS1F_NS1J_17LinearCombinationIffffLNS_15FloatRoundStyleE2EEESG_S1I_JEEENS4_5SM1004TMEM4LOAD26SM100_TMEM_LOAD_16dp128b8xESY_S18_NS4_17SM75_U32x4_LDSM_NENS4_14SM90_TMA_STOREES18_NS4_17SM90_U32x4_STSM_NENS4_39AutoVectorizingCopyWithAssumedAlignmentILi128EEEEEEvvEEEEvNT_6ParamsE --------------------------
	.section	.nv.shared._ZN7cutlass13device_kernelINS_4gemm6kernel13GemmUniversalIN4cute5tupleIJiiiiEEENS1_10collective13CollectiveMmaINS1_35MainloopSm100TmaUmmaWarpSpecializedILi3ELi2ELi4ENS5_IJNS4_1CILi1EEESB_SB_EEEEENS5_IJNSA_ILi64EEESE_NSA_ILi32EEEEEEfNS5_IJlSB_lEEEfSH_NS4_8TiledMMAINS4_8MMA_AtomIJNS4_17SM100_MMA_TF32_SSINS_10tfloat32_tESL_fLi64ELi64ELNS4_4UMMA5MajorE0ELSN_0ELNSM_7ScaleInE0ELSO_0EEEEEENS4_6LayoutISC_NS5_IJNSA_ILi0EEESS_SS_EEEEENS5_IJNS4_10UnderscoreESV_SV_EEEEENS4_13SM90_TMA_LOADENS4_14ComposedLayoutINS4_7SwizzleILi3ELi4ELi3EEENS4_18smem_ptr_flag_bitsILi32EEENSR_INS5_IJNSA_ILi8EEESF_EEENS5_IJSF_SB_EEEEEEEvNS4_8identityESY_S18_vS19_EENS_8epilogue10collective18CollectiveEpilogueINS1B_23Sm100TmaWarpSpecializedILi3ELi2ELi16ELb1ELb0EEEJSG_NS5_IJNSR_ISE_SB_EENSR_ISF_SB_EEEEEfSH_fSH_NS1B_6fusion15FusionCallbacksIS1F_NS1J_17LinearCombinationIffffLNS_15FloatRoundStyleE2EEESG_S1I_JEEENS4_5SM1004TMEM4LOAD26SM100_TMEM_LOAD_16dp128b8xESY_S18_NS4_17SM75_U32x4_LDSM_NENS4_14SM90_TMA_STOREES18_NS4_17SM90_U32x4_STSM_NENS4_39AutoVectorizingCopyWithAssumedAlignmentILi128EEEEEEvvEEEEvNT_6ParamsE,"aw",@nobits
	.sectionflags	@""
	.align	16
	.zero		1024


//--------------------- .nv.shared.reserved.0     --------------------------
	.section	.nv.shared.reserved.0,"aw",@nobits
	.weak		__nv_reservedSMEM_offset_0_alias
	.size		__nv_reservedSMEM_offset_0_alias, 0, 64
	.other		__nv_reservedSMEM_offset_0_alias,@"STO_CUDA_RESERVED_SHARED STV_DEFAULT"
__nv_reservedSMEM_offset_0_alias:
	.zero		0
.nv.shared.reserved.0:
	.zero		64
	.weak		__nv_reservedSMEM_tcgen05_partition
	.type		__nv_reservedSMEM_tcgen05_partition,@object
	.size		__nv_reservedSMEM_tcgen05_partition,(.L_0 - __nv_reservedSMEM_tcgen05_partition)
__nv_reservedSMEM_tcgen05_partition:
	.zero		32
.L_0:


//--------------------- .nv.global                --------------------------
	.section	.nv.global,"aw",@nobits
.nv.global:
	.type		_ZN40_INTERNAL_c04873e8_4_k_cu_74a61fb1_244294cute1_E,@object
	.size		_ZN40_INTERNAL_c04873e8_4_k_cu_74a61fb1_244294cute1_E,(_ZN40_INTERNAL_c04873e8_4_k_cu_74a61fb1_244294cuda3std3__45__cpo6cbeginE - _ZN40_INTERNAL_c04873e8_4_k_cu_74a61fb1_244294cute1_E)
_ZN40_INTERNAL_c04873e8_4_k_cu_74a61fb1_244294cute1_E:
	.zero		1
	.type		_ZN40_INTERNAL_c04873e8_4_k_cu_74a61fb1_244294cuda3std3__45__cpo6cbeginE,@object
	.size		_ZN40_INTERNAL_c04873e8_4_k_cu_74a61fb1_244294cuda3std3__45__cpo6cbeginE,(_ZN40_INTERNAL_c04873e8_4_k_cu_74a61fb1_244294cuda3std3__48in_placeE - _ZN40_INTERNAL_c04873e8_4_k_cu_74a61fb1_244294cuda3std3__45__cpo6cbeginE)
_ZN40_INTERNAL_c04873e8_4_k_cu_74a61fb1_244294cuda3std3__45__cpo6cbeginE:
	.zero		1
	.type		_ZN40_INTERNAL_c04873e8_4_k_cu_74a61fb1_244294cuda3std3__48in_placeE,@object
	.size		_ZN40_INTERNAL_c04873e8_4_k_cu_74a61fb1_244294cuda3std3__48in_placeE,(_ZN40_INTERNAL_c04873e8_4_k_cu_74a61fb1_244294cuda3std6ranges3__45__cpo9iter_moveE - _ZN40_INTERNAL_c04873e8_4_k_cu_74a61fb1_244294cuda3std3__48in_placeE)
_ZN40_INTERNAL_c04873e8_4_k_cu_74a61fb1_244294cuda3std3__48in_placeE:
	.zero		1
	.type		_ZN40_INTERNAL_c04873e8_4_k_cu_74a61fb1_244294cuda3std6ranges3__45__cpo9iter_moveE,@object
	.size		_ZN40_INTERNAL_c04873e8_4_k_cu_74a61fb1_244294cuda3std6ranges3__45__cpo9iter_moveE,(_ZN40_INTERNAL_c04873e8_4_k_cu_74a61fb1_244294cuda3std3__45__cpo5beginE - _ZN40_INTERNAL_c04873e8_4_k_cu_74a61fb1_244294cuda3std6ranges3__45__cpo9iter_moveE)
_ZN40_INTERNAL_c04873e8_4_k_cu_74a61fb1_244294cuda3std6ranges3__45__cpo9iter_moveE:
	.zero		1
	.type		_ZN40_INTERNAL_c04873e8_4_k_cu_74a61fb1_244294cuda3std3__45__cpo5beginE,@object
	.size		_ZN40_INTERNAL_c04873e8_4_k_cu_74a61fb1_244294cuda3std3__45__cpo5beginE,(_ZN40_INTERNAL_c04873e8_4_k_cu_74a61fb1_244294cuda3std3__442_GLOBAL__N__c04873e8_4_k_cu_74a61fb1_244296ignoreE - _ZN40_INTERNAL_c04873e8_4_k_cu_74a61fb1_244294cuda3std3__45__cpo5beginE)
_ZN40_INTERNAL_c04873e8_4_k_cu_74a61fb1_244294cuda3std3__45__cpo5beginE:
	.zero		1
	.type		_ZN40_INTERNAL_c04873e8_4_k_cu_74a61fb1_244294cuda3std3__442_GLOBAL__N__c04873e8_4_k_cu_74a61fb1_244296ignoreE,@object
	.size		_ZN40_INTERNAL_c04873e8_4_k_cu_74a61fb1_244294cuda3std3__442_GLOBAL__N__c04873e8_4_k_cu_74a61fb1_244296ignoreE,(_ZN40_INTERNAL_c04873e8_4_k_cu_74a61fb1_244294cute7productE - _ZN40_INTERNAL_c04873e8_4_k_cu_74a61fb1_244294cuda3std3__442_GLOBAL__N__c04873e8_4_k_cu_74a61fb1_244296ignoreE)
_ZN40_INTERNAL_c04873e8_4_k_cu_74a61fb1_244294cuda3std3__442_GLOBAL__N__c04873e8_4_k_cu_74a61fb1_244296ignoreE:
	.zero		1
	.type		_ZN40_INTERNAL_c04873e8_4_k_cu_74a61fb1_244294cute7productE,@object
	.size		_ZN40_INTERNAL_c04873e8_4_k_cu_74a61fb1_244294cute7productE,(_ZN40_INTERNAL_c04873e8_4_k_cu_74a61fb1_244294cuda3std3__45__cpo3endE - _ZN40_INTERNAL_c04873e8_4_k_cu_74a61fb1_244294cute7productE)
_ZN40_INTERNAL_c04873e8_4_k_cu_74a61fb1_244294cute7productE:
	.zero		1
	.type		_ZN40_INTERNAL_c04873e8_4_k_cu_74a61fb1_244294cuda3std3__45__cpo3endE,@object
	.size		_ZN40_INTERNAL_c04873e8_4_k_cu_74a61fb1_244294cuda3std3__45__cpo3endE,(_ZN40_INTERNAL_c04873e8_4_k_cu_74a61fb1_244294cuda3std3__419piecewise_constructE - _ZN40_INTERNAL_c04873e8_4_k_cu_74a61fb1_244294cuda3std3__45__cpo3endE)
_ZN40_INTERNAL_c04873e8_4_k_cu_74a61fb1_244294cuda3std3__45__cpo3endE:
	.zero		1
	.type		_ZN40_INTERNAL_c04873e8_4_k_cu_74a61fb1_244294cuda3std3__419piecewise_constructE,@object
	.size		_ZN40_INTERNAL_c04873e8_4_k_cu_74a61fb1_244294cuda3std3__419piecewise_constructE,(_ZN40_INTERNAL_c04873e8_4_k_cu_74a61fb1_244294cuda3std3__45__cpo4cendE - _ZN40_INTERNAL_c04873e8_4_k_cu_74a61fb1_244294cuda3std3__419piecewise_constructE)
_ZN40_INTERNAL_c04873e8_4_k_cu_74a61fb1_244294cuda3std3__419piecewise_constructE:
	.zero		1
	.type		_ZN40_INTERNAL_c04873e8_4_k_cu_74a61fb1_244294cuda3std3__45__cpo4cendE,@object
	.size		_ZN40_INTERNAL_c04873e8_4_k_cu_74a61fb1_244294cuda3std3__45__cpo4cendE,(_ZN40_INTERNAL_c04873e8_4_k_cu_74a61fb1_244294cuda3std6ranges3__45__cpo4swapE - _ZN40_INTERNAL_c04873e8_4_k_cu_74a61fb1_244294cuda3std3__45__cpo4cendE)
_ZN40_INTERNAL_c04873e8_4_k_cu_74a61fb1_244294cuda3std3__45__cpo4cendE:
	.zero		1
	.type		_ZN40_INTERNAL_c04873e8_4_k_cu_74a61fb1_244294cuda3std6ranges3__45__cpo4swapE,@object
	.size		_ZN40_INTERNAL_c04873e8_4_k_cu_74a61fb1_244294cuda3std6ranges3__45__cpo4swapE,(.L_10 - _ZN40_INTERNAL_c04873e8_4_k_cu_74a61fb1_244294cuda3std6ranges3__45__cpo4swapE)
_ZN40_INTERNAL_c04873e8_4_k_cu_74a61fb1_244294cuda3std6ranges3__45__cpo4swapE:
	.zero		1
.L_10:


//--------------------- .nv.constant0._ZN7cutlass13device_kernelINS_4gemm6kernel13GemmUniversalIN4cute5tupleIJiiiiEEENS1_10collective13CollectiveMmaINS1_35MainloopSm100TmaUmmaWarpSpecializedILi3ELi2ELi4ENS5_IJNS4_1CILi1EEESB_SB_EEEEENS5_IJNSA_ILi64EEESE_NSA_ILi32EEEEEEfNS5_IJlSB_lEEEfSH_NS4_8TiledMMAINS4_8MMA_AtomIJNS4_17SM100_MMA_TF32_SSINS_10tfloat32_tESL_fLi64ELi64ELNS4_4UMMA5MajorE0ELSN_0ELNSM_7ScaleInE0ELSO_0EEEEEENS4_6LayoutISC_NS5_IJNSA_ILi0EEESS_SS_EEEEENS5_IJNS4_10UnderscoreESV_SV_EEEEENS4_13SM90_TMA_LOADENS4_14ComposedLayoutINS4_7SwizzleILi3ELi4ELi3EEENS4_18smem_ptr_flag_bitsILi32EEENSR_INS5_IJNSA_ILi8EEESF_EEENS5_IJSF_SB_EEEEEEEvNS4_8identityESY_S18_vS19_EENS_8epilogue10collective18CollectiveEpilogueINS1B_23Sm100TmaWarpSpecializedILi3ELi2ELi16ELb1ELb0EEEJSG_NS5_IJNSR_ISE_SB_EENSR_ISF_SB_EEEEEfSH_fSH_NS1B_6fusion15FusionCallbacksIS1F_NS1J_17LinearCombinationIffffLNS_15FloatRoundStyleE2EEESG_S1I_JEEENS4_5SM1004TMEM4LOAD26SM100_TMEM_LOAD_16dp128b8xESY_S18_NS4_17SM75_U32x4_LDSM_NENS4_14SM90_TMA_STOREES18_NS4_17SM90_U32x4_STSM_NENS4_39AutoVectorizingCopyWithAssumedAlignmentILi128EEEEEEvvEEEEvNT_6ParamsE --------------------------
	.section	.nv.constant0._ZN7cutlass13device_kernelINS_4gemm6kernel13GemmUniversalIN4cute5tupleIJiiiiEEENS1_10collective13CollectiveMmaINS1_35MainloopSm100TmaUmmaWarpSpecializedILi3ELi2ELi4ENS5_IJNS4_1CILi1EEESB_SB_EEEEENS5_IJNSA_ILi64EEESE_NSA_ILi32EEEEEEfNS5_IJlSB_lEEEfSH_NS4_8TiledMMAINS4_8MMA_AtomIJNS4_17SM100_MMA_TF32_SSINS_10tfloat32_tESL_fLi64ELi64ELNS4_4UMMA5MajorE0ELSN_0ELNSM_7ScaleInE0ELSO_0EEEEEENS4_6LayoutISC_NS5_IJNSA_ILi0EEESS_SS_EEEEENS5_IJNS4_10UnderscoreESV_SV_EEEEENS4_13SM90_TMA_LOADENS4_14ComposedLayoutINS4_7SwizzleILi3ELi4ELi3EEENS4_18smem_ptr_flag_bitsILi32EEENSR_INS5_IJNSA_ILi8EEESF_EEENS5_IJSF_SB_EEEEEEEvNS4_8identityESY_S18_vS19_EENS_8epilogue10collective18CollectiveEpilogueINS1B_23Sm100TmaWarpSpecializedILi3ELi2ELi16ELb1ELb0EEEJSG_NS5_IJNSR_ISE_SB_EENSR_ISF_SB_EEEEEfSH_fSH_NS1B_6fusion15FusionCallbacksIS1F_NS1J_17LinearCombinationIffffLNS_15FloatRoundStyleE2EEESG_S1I_JEEENS4_5SM1004TMEM4LOAD26SM100_TMEM_LOAD_16dp128b8xESY_S18_NS4_17SM75_U32x4_LDSM_NENS4_14SM90_TMA_STOREES18_NS4_17SM90_U32x4_STSM_NENS4_39AutoVectorizingCopyWithAssumedAlignmentILi128EEEEEEvvEEEEvNT_6ParamsE,"a",@progbits
	.sectionflags	@""
	.align	4
.nv.constant0._ZN7cutlass13device_kernelINS_4gemm6kernel13GemmUniversalIN4cute5tupleIJiiiiEEENS1_10collective13CollectiveMmaINS1_35MainloopSm100TmaUmmaWarpSpecializedILi3ELi2ELi4ENS5_IJNS4_1CILi1EEESB_SB_EEEEENS5_IJNSA_ILi64EEESE_NSA_ILi32EEEEEEfNS5_IJlSB_lEEEfSH_NS4_8TiledMMAINS4_8MMA_AtomIJNS4_17SM100_MMA_TF32_SSINS_10tfloat32_tESL_fLi64ELi64ELNS4_4UMMA5MajorE0ELSN_0ELNSM_7ScaleInE0ELSO_0EEEEEENS4_6LayoutISC_NS5_IJNSA_ILi0EEESS_SS_EEEEENS5_IJNS4_10UnderscoreESV_SV_EEEEENS4_13SM90_TMA_LOADENS4_14ComposedLayoutINS4_7SwizzleILi3ELi4ELi3EEENS4_18smem_ptr_flag_bitsILi32EEENSR_INS5_IJNSA_ILi8EEESF_EEENS5_IJSF_SB_EEEEEEEvNS4_8identityESY_S18_vS19_EENS_8epilogue10collective18CollectiveEpilogueINS1B_23Sm100TmaWarpSpecializedILi3ELi2ELi16ELb1ELb0EEEJSG_NS5_IJNSR_ISE_SB_EENSR_ISF_SB_EEEEEfSH_fSH_NS1B_6fusion15FusionCallbacksIS1F_NS1J_17LinearCombinationIffffLNS_15FloatRoundStyleE2EEESG_S1I_JEEENS4_5SM1004TMEM4LOAD26SM100_TMEM_LOAD_16dp128b8xESY_S18_NS4_17SM75_U32x4_LDSM_NENS4_14SM90_TMA_STOREES18_NS4_17SM90_U32x4_STSM_NENS4_39AutoVectorizingCopyWithAssumedAlignmentILi128EEEEEEvvEEEEvNT_6ParamsE:
	.zero		2944


//--------------------- SYMBOLS --------------------------

	.type		.nv.reservedSmem.offset0,@object
	.size		.nv.reservedSmem.offset0,0x4
	.type		.nv.reservedSmem.cap,@object
	.size		.nv.reservedSmem.cap,0x4
	.type		__assertfail,@function
